	.target	sm_100a

	.elftype	@"ET_EXEC"


//--------------------- .note.nv.tkinfo           --------------------------
	.section	.note.nv.tkinfo,"",@"SHT_NOTE"
	.sectionflags	@"SHF_NOTE_NV_TKINFO"
	.tkinfo
        /*0018*/ 	.word	0x00000002
        /*0030*/ 	.string	""
        /*0030*/ 	.string	"ptxas"
        /*0030*/ 	.string	"Cuda compilation tools, release 13.0, V13.0.88"
        /*0030*/ 	.string	"Build cuda_13.0.r13.0/compiler.36424714_0"
        /*0030*/ 	.string	"-arch sm_100a -m 64 "



//--------------------- .note.nv.cuinfo           --------------------------
	.section	.note.nv.cuinfo,"",@"SHT_NOTE"
	.sectionflags	@"SHF_NOTE_NV_CUINFO"
        /*0018*/ 	.short	0x0002
        /*001a*/ 	.short	0x0064
        /*001c*/ 	.short	0x0082
	.zero		2


//--------------------- .nv.info                  --------------------------
	.section	.nv.info,"",@"SHT_CUDA_INFO"
	.align	4


	//----- nvinfo : EIATTR_REGCOUNT
	.align		4
        /*0000*/ 	.byte	0x04, 0x2f
        /*0002*/ 	.short	(.L_19 - .L_18)
	.align		4
.L_18:
        /*0004*/ 	.word	index@(_ZN7cutlass13device_kernelINS_4conv6kernel13ConvUniversalINS1_16ConvProblemShapeILNS1_8OperatorE0ELi3EEENS1_10collective14CollectiveConvINS1_47MainloopSm100TmaUmmaWarpSpecializedImplicitGemmILS5_0ELi17ELi3ELi1ELi2EN4cute5tupleIJNSA_1CILi1EEESD_SD_EEEEENSB_IJNSC_ILi64EEENSC_ILi128EEENSB_IJNSC_ILi32EEEEEEEEENS_6half_tESL_NSA_8TiledMMAINSA_8MMA_AtomIJNSA_20SM100_MMA_F16BF16_SSISL_SL_fLi64ELi128ELNSA_4UMMA5MajorE0ELSQ_0ELNSP_7ScaleInE0ELSR_0EEEEEENSA_6LayoutISE_NSB_IJNSC_ILi0EEESV_SV_EEEEENSB_IJNSA_10UnderscoreESY_SY_EEEEENS7_6detail27Sm100ImplicitGemmTileTraitsINSA_20SM90_TMA_LOAD_IM2COLENSA_14ComposedLayoutINSA_7SwizzleILi2ELi4ELi3EEENSA_18smem_ptr_flag_bitsILi16EEENSU_INSB_IJNSC_ILi8EEESI_EEENSB_IJSI_SD_EEEEEEEvEENS12_INSA_13SM90_TMA_LOADES1D_vEEEENS_8epilogue10collective18CollectiveEpilogueINS1I_23Sm100TmaWarpSpecializedILi4ELi2ELi16ELb1ELb0EEEJSK_NSB_IJNSU_ISG_SD_EENSU_ISI_SD_EEEEESL_NSB_IJNSB_IJllllEEESD_SV_EEESL_S1R_NS1I_6fusion15FusionCallbacksIS1M_NS1S_17LinearCombinationISL_fSL_fLNS_15FloatRoundStyleE2EEESK_S1P_JEEENSA_5SM1004TMEM4LOAD26SM100_TMEM_LOAD_16dp256b4xES13_S1D_NSA_17SM75_U32x4_LDSM_NENSA_21SM90_TMA_STORE_IM2COLES1D_NSA_17SM90_U32x4_STSM_NENSA_39AutoVectorizingCopyWithAssumedAlignmentILi128EEEEEEvvEEEEvNT_6ParamsE)
        /*0008*/ 	.word	0x0000004e


	//----- nvinfo : EIATTR_FRAME_SIZE
	.align		4
.L_19:
        /*000c*/ 	.byte	0x04, 0x11
        /*000e*/ 	.short	(.L_21 - .L_20)
	.align		4
.L_20:
        /*0010*/ 	.word	index@($__internal_2_$__cuda_sm10x_tcgen05_guardrail_trap_unallocated_columns_being_dealloced)
        /*0014*/ 	.word	0x00000008


	//----- nvinfo : EIATTR_FRAME_SIZE
	.align		4
.L_21:
        /*0018*/ 	.byte	0x04, 0x11
        /*001a*/ 	.short	(.L_23 - .L_22)
	.align		4
.L_22:
        /*001c*/ 	.word	index@($__internal_1_$__cuda_sm10x_tcgen05_guardrail_trap_phase_invalid_during_alloc)
        /*0020*/ 	.word	0x00000008


	//----- nvinfo : EIATTR_FRAME_SIZE
	.align		4
.L_23:
        /*0024*/ 	.byte	0x04, 0x11
        /*0026*/ 	.short	(.L_25 - .L_24)
	.align		4
.L_24:
        /*0028*/ 	.word	index@($__internal_0_$__cuda_sm10x_tcgen05_guardrail_trap_col_being_dealloced_not_returned_by_alloc)
        /*002c*/ 	.word	0x00000008


	//----- nvinfo : EIATTR_FRAME_SIZE
	.align		4
.L_25:
        /*0030*/ 	.byte	0x04, 0x11
        /*0032*/ 	.short	(.L_27 - .L_26)
	.align		4
.L_26:
        /*0034*/ 	.word	index@(_ZN7cutlass13device_kernelINS_4conv6kernel13ConvUniversalINS1_16ConvProblemShapeILNS1_8OperatorE0ELi3EEENS1_10collective14CollectiveConvINS1_47MainloopSm100TmaUmmaWarpSpecializedImplicitGemmILS5_0ELi17ELi3ELi1ELi2EN4cute5tupleIJNSA_1CILi1EEESD_SD_EEEEENSB_IJNSC_ILi64EEENSC_ILi128EEENSB_IJNSC_ILi32EEEEEEEEENS_6half_tESL_NSA_8TiledMMAINSA_8MMA_AtomIJNSA_20SM100_MMA_F16BF16_SSISL_SL_fLi64ELi128ELNSA_4UMMA5MajorE0ELSQ_0ELNSP_7ScaleInE0ELSR_0EEEEEENSA_6LayoutISE_NSB_IJNSC_ILi0EEESV_SV_EEEEENSB_IJNSA_10UnderscoreESY_SY_EEEEENS7_6detail27Sm100ImplicitGemmTileTraitsINSA_20SM90_TMA_LOAD_IM2COLENSA_14ComposedLayoutINSA_7SwizzleILi2ELi4ELi3EEENSA_18smem_ptr_flag_bitsILi16EEENSU_INSB_IJNSC_ILi8EEESI_EEENSB_IJSI_SD_EEEEEEEvEENS12_INSA_13SM90_TMA_LOADES1D_vEEEENS_8epilogue10collective18CollectiveEpilogueINS1I_23Sm100TmaWarpSpecializedILi4ELi2ELi16ELb1ELb0EEEJSK_NSB_IJNSU_ISG_SD_EENSU_ISI_SD_EEEEESL_NSB_IJNSB_IJllllEEESD_SV_EEESL_S1R_NS1I_6fusion15FusionCallbacksIS1M_NS1S_17LinearCombinationISL_fSL_fLNS_15FloatRoundStyleE2EEESK_S1P_JEEENSA_5SM1004TMEM4LOAD26SM100_TMEM_LOAD_16dp256b4xES13_S1D_NSA_17SM75_U32x4_LDSM_NENSA_21SM90_TMA_STORE_IM2COLES1D_NSA_17SM90_U32x4_STSM_NENSA_39AutoVectorizingCopyWithAssumedAlignmentILi128EEEEEEvvEEEEvNT_6ParamsE)
        /*0038*/ 	.word	0x00000008


	//----- nvinfo : EIATTR_MIN_STACK_SIZE
	.align		4
.L_27:
        /*003c*/ 	.byte	0x04, 0x12
        /*003e*/ 	.short	(.L_29 - .L_28)
	.align		4
.L_28:
        /*0040*/ 	.word	index@(_ZN7cutlass13device_kernelINS_4conv6kernel13ConvUniversalINS1_16ConvProblemShapeILNS1_8OperatorE0ELi3EEENS1_10collective14CollectiveConvINS1_47MainloopSm100TmaUmmaWarpSpecializedImplicitGemmILS5_0ELi17ELi3ELi1ELi2EN4cute5tupleIJNSA_1CILi1EEESD_SD_EEEEENSB_IJNSC_ILi64EEENSC_ILi128EEENSB_IJNSC_ILi32EEEEEEEEENS_6half_tESL_NSA_8TiledMMAINSA_8MMA_AtomIJNSA_20SM100_MMA_F16BF16_SSISL_SL_fLi64ELi128ELNSA_4UMMA5MajorE0ELSQ_0ELNSP_7ScaleInE0ELSR_0EEEEEENSA_6LayoutISE_NSB_IJNSC_ILi0EEESV_SV_EEEEENSB_IJNSA_10UnderscoreESY_SY_EEEEENS7_6detail27Sm100ImplicitGemmTileTraitsINSA_20SM90_TMA_LOAD_IM2COLENSA_14ComposedLayoutINSA_7SwizzleILi2ELi4ELi3EEENSA_18smem_ptr_flag_bitsILi16EEENSU_INSB_IJNSC_ILi8EEESI_EEENSB_IJSI_SD_EEEEEEEvEENS12_INSA_13SM90_TMA_LOADES1D_vEEEENS_8epilogue10collective18CollectiveEpilogueINS1I_23Sm100TmaWarpSpecializedILi4ELi2ELi16ELb1ELb0EEEJSK_NSB_IJNSU_ISG_SD_EENSU_ISI_SD_EEEEESL_NSB_IJNSB_IJllllEEESD_SV_EEESL_S1R_NS1I_6fusion15FusionCallbacksIS1M_NS1S_17LinearCombinationISL_fSL_fLNS_15FloatRoundStyleE2EEESK_S1P_JEEENSA_5SM1004TMEM4LOAD26SM100_TMEM_LOAD_16dp256b4xES13_S1D_NSA_17SM75_U32x4_LDSM_NENSA_21SM90_TMA_STORE_IM2COLES1D_NSA_17SM90_U32x4_STSM_NENSA_39AutoVectorizingCopyWithAssumedAlignmentILi128EEEEEEvvEEEEvNT_6ParamsE)
        /*0044*/ 	.word	0x00000008
.L_29:


//--------------------- .nv.compat                --------------------------
	.section	.nv.compat,"",@"SHT_CUDA_COMPAT_INFO"
	.align	4
        /*0000*/ 	.byte	0x02, 0x09, 0x01, 0x00, 0x02, 0x02, 0x02, 0x00, 0x02, 0x05, 0x05, 0x00, 0x03, 0x07, 0x01, 0x01
        /*0010*/ 	.byte	0x02, 0x03, 0x01, 0x00, 0x02, 0x06, 0x01, 0x00, 0x04, 0x0b, 0x08, 0x00, 0x09, 0x00, 0x00, 0x00
        /*0020*/ 	.byte	0x00, 0x00, 0x00, 0x00


//--------------------- .nv.info._ZN7cutlass13device_kernelINS_4conv6kernel13ConvUniversalINS1_16ConvProblemShapeILNS1_8OperatorE0ELi3EEENS1_10collective14CollectiveConvINS1_47MainloopSm100TmaUmmaWarpSpecializedImplicitGemmILS5_0ELi17ELi3ELi1ELi2EN4cute5tupleIJNSA_1CILi1EEESD_SD_EEEEENSB_IJNSC_ILi64EEENSC_ILi128EEENSB_IJNSC_ILi32EEEEEEEEENS_6half_tESL_NSA_8TiledMMAINSA_8MMA_AtomIJNSA_20SM100_MMA_F16BF16_SSISL_SL_fLi64ELi128ELNSA_4UMMA5MajorE0ELSQ_0ELNSP_7ScaleInE0ELSR_0EEEEEENSA_6LayoutISE_NSB_IJNSC_ILi0EEESV_SV_EEEEENSB_IJNSA_10UnderscoreESY_SY_EEEEENS7_6detail27Sm100ImplicitGemmTileTraitsINSA_20SM90_TMA_LOAD_IM2COLENSA_14ComposedLayoutINSA_7SwizzleILi2ELi4ELi3EEENSA_18smem_ptr_flag_bitsILi16EEENSU_INSB_IJNSC_ILi8EEESI_EEENSB_IJSI_SD_EEEEEEEvEENS12_INSA_13SM90_TMA_LOADES1D_vEEEENS_8epilogue10collective18CollectiveEpilogueINS1I_23Sm100TmaWarpSpecializedILi4ELi2ELi16ELb1ELb0EEEJSK_NSB_IJNSU_ISG_SD_EENSU_ISI_SD_EEEEESL_NSB_IJNSB_IJllllEEESD_SV_EEESL_S1R_NS1I_6fusion15FusionCallbacksIS1M_NS1S_17LinearCombinationISL_fSL_fLNS_15FloatRoundStyleE2EEESK_S1P_JEEENSA_5SM1004TMEM4LOAD26SM100_TMEM_LOAD_16dp256b4xES13_S1D_NSA_17SM75_U32x4_LDSM_NENSA_21SM90_TMA_STORE_IM2COLES1D_NSA_17SM90_U32x4_STSM_NENSA_39AutoVectorizingCopyWithAssumedAlignmentILi128EEEEEEvvEEEEvNT_6ParamsE --------------------------
	.section	.nv.info._ZN7cutlass13device_kernelINS_4conv6kernel13ConvUniversalINS1_16ConvProblemShapeILNS1_8OperatorE0ELi3EEENS1_10collective14CollectiveConvINS1_47MainloopSm100TmaUmmaWarpSpecializedImplicitGemmILS5_0ELi17ELi3ELi1ELi2EN4cute5tupleIJNSA_1CILi1EEESD_SD_EEEEENSB_IJNSC_ILi64EEENSC_ILi128EEENSB_IJNSC_ILi32EEEEEEEEENS_6half_tESL_NSA_8TiledMMAINSA_8MMA_AtomIJNSA_20SM100_MMA_F16BF16_SSISL_SL_fLi64ELi128ELNSA_4UMMA5MajorE0ELSQ_0ELNSP_7ScaleInE0ELSR_0EEEEEENSA_6LayoutISE_NSB_IJNSC_ILi0EEESV_SV_EEEEENSB_IJNSA_10UnderscoreESY_SY_EEEEENS7_6detail27Sm100ImplicitGemmTileTraitsINSA_20SM90_TMA_LOAD_IM2COLENSA_14ComposedLayoutINSA_7SwizzleILi2ELi4ELi3EEENSA_18smem_ptr_flag_bitsILi16EEENSU_INSB_IJNSC_ILi8EEESI_EEENSB_IJSI_SD_EEEEEEEvEENS12_INSA_13SM90_TMA_LOADES1D_vEEEENS_8epilogue10collective18CollectiveEpilogueINS1I_23Sm100TmaWarpSpecializedILi4ELi2ELi16ELb1ELb0EEEJSK_NSB_IJNSU_ISG_SD_EENSU_ISI_SD_EEEEESL_NSB_IJNSB_IJllllEEESD_SV_EEESL_S1R_NS1I_6fusion15FusionCallbacksIS1M_NS1S_17LinearCombinationISL_fSL_fLNS_15FloatRoundStyleE2EEESK_S1P_JEEENSA_5SM1004TMEM4LOAD26SM100_TMEM_LOAD_16dp256b4xES13_S1D_NSA_17SM75_U32x4_LDSM_NENSA_21SM90_TMA_STORE_IM2COLES1D_NSA_17SM90_U32x4_STSM_NENSA_39AutoVectorizingCopyWithAssumedAlignmentILi128EEEEEEvvEEEEvNT_6ParamsE,"",@"SHT_CUDA_INFO"
	.sectionflags	@""
	.align	4


	//----- nvinfo : EIATTR_CUDA_API_VERSION
	.align		4
        /*0000*/ 	.byte	0x04, 0x37
        /*0002*/ 	.short	(.L_31 - .L_30)
.L_30:
        /*0004*/ 	.word	0x00000082


	//----- nvinfo : EIATTR_KPARAM_INFO
	.align		4
.L_31:
        /*0008*/ 	.byte	0x04, 0x17
        /*000a*/ 	.short	(.L_33 - .L_32)
.L_32:
        /*000c*/ 	.word	0x00000000
        /*0010*/ 	.short	0x0000
        /*0012*/ 	.short	0x0000
        /*0014*/ 	.byte	0x00, 0xf0, 0x01, 0x24


	//----- nvinfo : EIATTR_AT_ENTRY_FRAGMENTS
	.align		4
.L_33:
        /*0018*/ 	.byte	0x04, 0x4f
        /*001a*/ 	.short	(.L_35 - .L_34)


	//   ....[0]....
.L_34:
        /*001c*/ 	.word	0x00000006


	//----- nvinfo : EIATTR_RESERVED_SMEM_USED
	.align		4
.L_35:
        /*0020*/ 	.byte	0x01, 0x41
	.zero		2


	//----- nvinfo : EIATTR_SPARSE_MMA_MASK
	.align		4
        /*0024*/ 	.byte	0x03, 0x50
        /*0026*/ 	.short	0x0000


	//----- nvinfo : EIATTR_TCGEN05_1CTA_USED
	.align		4
        /*0028*/ 	.byte	0x01, 0x51
	.zero		2


	//----- nvinfo : EIATTR_MAXREG_COUNT
	.align		4
        /*002c*/ 	.byte	0x03, 0x1b
        /*002e*/ 	.short	0x00ff


	//----- nvinfo : EIATTR_NUM_BARRIERS
	.align		4
        /*0030*/ 	.byte	0x02, 0x4c
        /*0032*/ 	.byte	0x07
	.zero		1


	//----- nvinfo : EIATTR_EXTERNS
	.align		4
        /*0034*/ 	.byte	0x04, 0x0f
        /*0036*/ 	.short	(.L_37 - .L_36)


	//   ....[0]....
	.align		4
.L_36:
        /*0038*/ 	.word	index@(__assertfail)


	//----- nvinfo : EIATTR_MERCURY_ISA_VERSION
	.align		4
.L_37:
        /*003c*/ 	.byte	0x03, 0x5f
        /*003e*/ 	.short	0x0101


	//----- nvinfo : EIATTR_INT_WARP_WIDE_INSTR_OFFSETS
	.align		4
        /*0040*/ 	.byte	0x04, 0x31
        /*0042*/ 	.short	(.L_39 - .L_38)


	//   ....[0]....
.L_38:
        /*0044*/ 	.word	0x00004490


	//   ....[1]....
        /*0048*/ 	.word	0x000044b0


	//   ....[2]....
        /*004c*/ 	.word	0x000044e0


	//   ....[3]....
        /*0050*/ 	.word	0x00005270


	//   ....[4]....
        /*0054*/ 	.word	0x000052e0


	//   ....[5]....
        /*0058*/ 	.word	0x000053f0


	//   ....[6]....
        /*005c*/ 	.word	0x00005470


	//   ....[7]....
        /*0060*/ 	.word	0x00005570


	//   ....[8]....
        /*0064*/ 	.word	0x00005610


	//   ....[9]....
        /*0068*/ 	.word	0x00005700


	//   ....[10]....
        /*006c*/ 	.word	0x00005800


	//----- nvinfo : EIATTR_COOP_GROUP_MASK_REGIDS
	.align		4
.L_39:
        /*0070*/ 	.byte	0x04, 0x29
        /*0072*/ 	.short	(.L_41 - .L_40)


	//   ....[0]....
.L_40:
        /*0074*/ 	.word	0xffffffff


	//   ....[1]....
        /*0078*/ 	.word	0xffffffff


	//   ....[2]....
        /*007c*/ 	.word	0xffffffff


	//   ....[3]....
        /*0080*/ 	.word	0xffffffff


	//   ....[4]....
        /*0084*/ 	.word	0xffffffff


	//   ....[5]....
        /*0088*/ 	.word	0xffffffff


	//   ....[6]....
        /*008c*/ 	.word	0xffffffff


	//   ....[7]....
        /*0090*/ 	.word	0xffffffff


	//   ....[8]....
        /*0094*/ 	.word	0xffffffff


	//   ....[9]....
        /*0098*/ 	.word	0xffffffff


	//   ....[10]....
        /*009c*/ 	.word	0xffffffff


	//   ....[11]....
        /*00a0*/ 	.word	0xffffffff


	//----- nvinfo : EIATTR_COOP_GROUP_INSTR_OFFSETS
	.align		4
.L_41:
        /*00a4*/ 	.byte	0x04, 0x28
        /*00a6*/ 	.short	(.L_43 - .L_42)


	//   ....[0]....
.L_42:
        /*00a8*/ 	.word	0x00000090


	//   ....[1]....
        /*00ac*/ 	.word	0x00000500


	//   ....[2]....
        /*00b0*/ 	.word	0x00000840


	//   ....[3]....
        /*00b4*/ 	.word	0x000009e0


	//   ....[4]....
        /*00b8*/ 	.word	0x00000ae0


	//   ....[5]....
        /*00bc*/ 	.word	0x00000c30


	//   ....[6]....
        /*00c0*/ 	.word	0x00002450


	//   ....[7]....
        /*00c4*/ 	.word	0x000038d0


	//   ....[8]....
        /*00c8*/ 	.word	0x00003ae0


	//   ....[9]....
        /*00cc*/ 	.word	0x00003b10


	//   ....[10]....
        /*00d0*/ 	.word	0x00004370


	//   ....[11]....
        /*00d4*/ 	.word	0x000045b0


	//----- nvinfo : EIATTR_VRC_CTA_INIT_COUNT
	.align		4
.L_43:
        /*00d8*/ 	.byte	0x02, 0x4a
        /*00da*/ 	.byte	0x80
	.zero		1


	//----- nvinfo : EIATTR_SYSCALL_OFFSETS
	.align		4
        /*00dc*/ 	.byte	0x04, 0x46
        /*00de*/ 	.short	(.L_45 - .L_44)


	//   ....[0]....
.L_44:
        /*00e0*/ 	.word	0x00006440


	//   ....[1]....
        /*00e4*/ 	.word	0x00006530


	//   ....[2]....
        /*00e8*/ 	.word	0x00006e90


	//   ....[3]....
        /*00ec*/ 	.word	0x00007770


	//   ....[4]....
        /*00f0*/ 	.word	0x00008020


	//   ....[5]....
        /*00f4*/ 	.word	0x000088c0


	//----- nvinfo : EIATTR_MBARRIER_INSTR_OFFSETS
	.align		4
.L_45:
        /*00f8*/ 	.byte	0x04, 0x39
        /*00fa*/ 	.short	(.L_47 - .L_46)


	//   ....[0]....
.L_46:
        /*00fc*/ 	.word	0x00000600
        /*0100*/ 	.word	0x000000ff
        /*0104*/ 	.word	0x00000000
        /*0108*/ 	.short	0x0100
        /*010a*/ 	.byte	0x04
	.zero		1


	//   ....[1]....
        /*010c*/ 	.word	0x00000610
        /*0110*/ 	.word	0x000000ff
        /*0114*/ 	.word	0x00000088
        /*0118*/ 	.short	0x0100
        /*011a*/ 	.byte	0x04
	.zero		1


	//   ....[2]....
        /*011c*/ 	.word	0x00000620
        /*0120*/ 	.word	0x000000ff
        /*0124*/ 	.word	0x00000008
        /*0128*/ 	.short	0x0100
        /*012a*/ 	.byte	0x04
	.zero		1


	//   ....[3]....
        /*012c*/ 	.word	0x00000630
        /*0130*/ 	.word	0x000000ff
        /*0134*/ 	.word	0x00000090
        /*0138*/ 	.short	0x0100
        /*013a*/ 	.byte	0x04
	.zero		1


	//   ....[4]....
        /*013c*/ 	.word	0x00000640
        /*0140*/ 	.word	0x000000ff
        /*0144*/ 	.word	0x00000010
        /*0148*/ 	.short	0x0100
        /*014a*/ 	.byte	0x04
	.zero		1


	//   ....[5]....
        /*014c*/ 	.word	0x00000650
        /*0150*/ 	.word	0x000000ff
        /*0154*/ 	.word	0x00000098
        /*0158*/ 	.short	0x0100
        /*015a*/ 	.byte	0x04
	.zero		1


	//   ....[6]....
        /*015c*/ 	.word	0x00000660
        /*0160*/ 	.word	0x000000ff
        /*0164*/ 	.word	0x00000018
        /*0168*/ 	.short	0x0100
        /*016a*/ 	.byte	0x04
	.zero		1


	//   ....[7]....
        /*016c*/ 	.word	0x00000670
        /*0170*/ 	.word	0x000000ff
        /*0174*/ 	.word	0x000000a0
        /*0178*/ 	.short	0x0100
        /*017a*/ 	.byte	0x04
	.zero		1


	//   ....[8]....
        /*017c*/ 	.word	0x00000680
        /*0180*/ 	.word	0x000000ff
        /*0184*/ 	.word	0x00000020
        /*0188*/ 	.short	0x0100
        /*018a*/ 	.byte	0x04
	.zero		1


	//   ....[9]....
        /*018c*/ 	.word	0x00000690
        /*0190*/ 	.word	0x000000ff
        /*0194*/ 	.word	0x000000a8
        /*0198*/ 	.short	0x0100
        /*019a*/ 	.byte	0x04
	.zero		1


	//   ....[10]....
        /*019c*/ 	.word	0x000006a0
        /*01a0*/ 	.word	0x000000ff
        /*01a4*/ 	.word	0x00000028
        /*01a8*/ 	.short	0x0100
        /*01aa*/ 	.byte	0x04
	.zero		1


	//   ....[11]....
        /*01ac*/ 	.word	0x000006b0
        /*01b0*/ 	.word	0x000000ff
        /*01b4*/ 	.word	0x000000b0
        /*01b8*/ 	.short	0x0100
        /*01ba*/ 	.byte	0x04
	.zero		1


	//   ....[12]....
        /*01bc*/ 	.word	0x000006c0
        /*01c0*/ 	.word	0x000000ff
        /*01c4*/ 	.word	0x00000030
        /*01c8*/ 	.short	0x0100
        /*01ca*/ 	.byte	0x04
	.zero		1


	//   ....[13]....
        /*01cc*/ 	.word	0x000006d0
        /*01d0*/ 	.word	0x000000ff
        /*01d4*/ 	.word	0x000000b8
        /*01d8*/ 	.short	0x0100
        /*01da*/ 	.byte	0x04
	.zero		1


	//   ....[14]....
        /*01dc*/ 	.word	0x000006e0
        /*01e0*/ 	.word	0x000000ff
        /*01e4*/ 	.word	0x00000038
        /*01e8*/ 	.short	0x0100
        /*01ea*/ 	.byte	0x04
	.zero		1


	//   ....[15]....
        /*01ec*/ 	.word	0x000006f0
        /*01f0*/ 	.word	0x000000ff
        /*01f4*/ 	.word	0x000000c0
        /*01f8*/ 	.short	0x0100
        /*01fa*/ 	.byte	0x04
	.zero		1


	//   ....[16]....
        /*01fc*/ 	.word	0x00000700
        /*0200*/ 	.word	0x000000ff
        /*0204*/ 	.word	0x00000040
        /*0208*/ 	.short	0x0100
        /*020a*/ 	.byte	0x04
	.zero		1


	//   ....[17]....
        /*020c*/ 	.word	0x00000710
        /*0210*/ 	.word	0x000000ff
        /*0214*/ 	.word	0x000000c8
        /*0218*/ 	.short	0x0100
        /*021a*/ 	.byte	0x04
	.zero		1


	//   ....[18]....
        /*021c*/ 	.word	0x00000720
        /*0220*/ 	.word	0x000000ff
        /*0224*/ 	.word	0x00000048
        /*0228*/ 	.short	0x0100
        /*022a*/ 	.byte	0x04
	.zero		1


	//   ....[19]....
        /*022c*/ 	.word	0x00000730
        /*0230*/ 	.word	0x000000ff
        /*0234*/ 	.word	0x000000d0
        /*0238*/ 	.short	0x0100
        /*023a*/ 	.byte	0x04
	.zero		1


	//   ....[20]....
        /*023c*/ 	.word	0x00000740
        /*0240*/ 	.word	0x000000ff
        /*0244*/ 	.word	0x00000050
        /*0248*/ 	.short	0x0100
        /*024a*/ 	.byte	0x04
	.zero		1


	//   ....[21]....
        /*024c*/ 	.word	0x00000750
        /*0250*/ 	.word	0x000000ff
        /*0254*/ 	.word	0x000000d8
        /*0258*/ 	.short	0x0100
        /*025a*/ 	.byte	0x04
	.zero		1


	//   ....[22]....
        /*025c*/ 	.word	0x00000760
        /*0260*/ 	.word	0x000000ff
        /*0264*/ 	.word	0x00000058
        /*0268*/ 	.short	0x0100
        /*026a*/ 	.byte	0x04
	.zero		1


	//   ....[23]....
        /*026c*/ 	.word	0x00000770
        /*0270*/ 	.word	0x000000ff
        /*0274*/ 	.word	0x000000e0
        /*0278*/ 	.short	0x0100
        /*027a*/ 	.byte	0x04
	.zero		1


	//   ....[24]....
        /*027c*/ 	.word	0x00000780
        /*0280*/ 	.word	0x000000ff
        /*0284*/ 	.word	0x00000060
        /*0288*/ 	.short	0x0100
        /*028a*/ 	.byte	0x04
	.zero		1


	//   ....[25]....
        /*028c*/ 	.word	0x00000790
        /*0290*/ 	.word	0x000000ff
        /*0294*/ 	.word	0x000000e8
        /*0298*/ 	.short	0x0100
        /*029a*/ 	.byte	0x04
	.zero		1


	//   ....[26]....
        /*029c*/ 	.word	0x000007a0
        /*02a0*/ 	.word	0x000000ff
        /*02a4*/ 	.word	0x00000068
        /*02a8*/ 	.short	0x0100
        /*02aa*/ 	.byte	0x04
	.zero		1


	//   ....[27]....
        /*02ac*/ 	.word	0x000007b0
        /*02b0*/ 	.word	0x000000ff
        /*02b4*/ 	.word	0x000000f0
        /*02b8*/ 	.short	0x0100
        /*02ba*/ 	.byte	0x04
	.zero		1


	//   ....[28]....
        /*02bc*/ 	.word	0x000007c0
        /*02c0*/ 	.word	0x000000ff
        /*02c4*/ 	.word	0x00000070
        /*02c8*/ 	.short	0x0100
        /*02ca*/ 	.byte	0x04
	.zero		1


	//   ....[29]....
        /*02cc*/ 	.word	0x000007d0
        /*02d0*/ 	.word	0x000000ff
        /*02d4*/ 	.word	0x000000f8
        /*02d8*/ 	.short	0x0100
        /*02da*/ 	.byte	0x04
	.zero		1


	//   ....[30]....
        /*02dc*/ 	.word	0x000007e0
        /*02e0*/ 	.word	0x000000ff
        /*02e4*/ 	.word	0x00000078
        /*02e8*/ 	.short	0x0100
        /*02ea*/ 	.byte	0x04
	.zero		1


	//   ....[31]....
        /*02ec*/ 	.word	0x000007f0
        /*02f0*/ 	.word	0x000000ff
        /*02f4*/ 	.word	0x00000100
        /*02f8*/ 	.short	0x0100
        /*02fa*/ 	.byte	0x04
	.zero		1


	//   ....[32]....
        /*02fc*/ 	.word	0x00000800
        /*0300*/ 	.word	0x000000ff
        /*0304*/ 	.word	0x00000080
        /*0308*/ 	.short	0x0100
        /*030a*/ 	.byte	0x04
	.zero		1


	//   ....[33]....
        /*030c*/ 	.word	0x00000810
        /*0310*/ 	.word	0x000000ff
        /*0314*/ 	.word	0x00000108
        /*0318*/ 	.short	0x0100
        /*031a*/ 	.byte	0x04
	.zero		1


	//   ....[34]....
        /*031c*/ 	.word	0x00000950
        /*0320*/ 	.word	0x000000ff
        /*0324*/ 	.word	0x00000110
        /*0328*/ 	.short	0x0100
        /*032a*/ 	.byte	0x04
	.zero		1


	//   ....[35]....
        /*032c*/ 	.word	0x00000960
        /*0330*/ 	.word	0x000000ff
        /*0334*/ 	.word	0x00000130
        /*0338*/ 	.short	0x0100
        /*033a*/ 	.byte	0x04
	.zero		1


	//   ....[36]....
        /*033c*/ 	.word	0x00000970
        /*0340*/ 	.word	0x000000ff
        /*0344*/ 	.word	0x00000118
        /*0348*/ 	.short	0x0100
        /*034a*/ 	.byte	0x04
	.zero		1


	//   ....[37]....
        /*034c*/ 	.word	0x00000980
        /*0350*/ 	.word	0x000000ff
        /*0354*/ 	.word	0x00000138
        /*0358*/ 	.short	0x0100
        /*035a*/ 	.byte	0x04
	.zero		1


	//   ....[38]....
        /*035c*/ 	.word	0x00000990
        /*0360*/ 	.word	0x000000ff
        /*0364*/ 	.word	0x00000120
        /*0368*/ 	.short	0x0100
        /*036a*/ 	.byte	0x04
	.zero		1


	//   ....[39]....
        /*036c*/ 	.word	0x000009a0
        /*0370*/ 	.word	0x000000ff
        /*0374*/ 	.word	0x00000140
        /*0378*/ 	.short	0x0100
        /*037a*/ 	.byte	0x04
	.zero		1


	//   ....[40]....
        /*037c*/ 	.word	0x000009b0
        /*0380*/ 	.word	0x000000ff
        /*0384*/ 	.word	0x00000128
        /*0388*/ 	.short	0x0100
        /*038a*/ 	.byte	0x04
	.zero		1


	//   ....[41]....
        /*038c*/ 	.word	0x000009c0
        /*0390*/ 	.word	0x000000ff
        /*0394*/ 	.word	0x00000148
        /*0398*/ 	.short	0x0100
        /*039a*/ 	.byte	0x04
	.zero		1


	//   ....[42]....
        /*039c*/ 	.word	0x00000ab0
        /*03a0*/ 	.word	0x000000ff
        /*03a4*/ 	.word	0x00000150
        /*03a8*/ 	.short	0x0100
        /*03aa*/ 	.byte	0x06
	.zero		1


	//   ....[43]....
        /*03ac*/ 	.word	0x00000ac0
        /*03b0*/ 	.word	0x000000ff
        /*03b4*/ 	.word	0x00000158
        /*03b8*/ 	.short	0x0100
        /*03ba*/ 	.byte	0x06
	.zero		1


	//   ....[44]....
        /*03bc*/ 	.word	0x00000c00
        /*03c0*/ 	.word	0x000000ff
        /*03c4*/ 	.word	0x00000160
        /*03c8*/ 	.short	0x0100
        /*03ca*/ 	.byte	0x06
	.zero		1


	//   ....[45]....
        /*03cc*/ 	.word	0x00000c10
        /*03d0*/ 	.word	0x000000ff
        /*03d4*/ 	.word	0x00000168
        /*03d8*/ 	.short	0x0100
        /*03da*/ 	.byte	0x06
	.zero		1


	//   ....[46]....
        /*03dc*/ 	.word	0x00000d60
        /*03e0*/ 	.word	0x000000ff
        /*03e4*/ 	.word	0x00000170
        /*03e8*/ 	.short	0x0100
        /*03ea*/ 	.byte	0x04
	.zero		1


	//   ....[47]....
        /*03ec*/ 	.word	0x00000d70
        /*03f0*/ 	.word	0x000000ff
        /*03f4*/ 	.word	0x00000180
        /*03f8*/ 	.short	0x0100
        /*03fa*/ 	.byte	0x04
	.zero		1


	//   ....[48]....
        /*03fc*/ 	.word	0x00000d80
        /*0400*/ 	.word	0x000000ff
        /*0404*/ 	.word	0x00000178
        /*0408*/ 	.short	0x0100
        /*040a*/ 	.byte	0x04
	.zero		1


	//   ....[49]....
        /*040c*/ 	.word	0x00000d90
        /*0410*/ 	.word	0x000000ff
        /*0414*/ 	.word	0x00000188
        /*0418*/ 	.short	0x0100
        /*041a*/ 	.byte	0x04
	.zero		1


	//   ....[50]....
        /*041c*/ 	.word	0x00001710
        /*0420*/ 	.word	0x000000ff
        /*0424*/ 	.word	0x00000088
        /*0428*/ 	.short	0x010a
        /*042a*/ 	.byte	0x04
	.zero		1


	//   ....[51]....
        /*042c*/ 	.word	0x00001a20
        /*0430*/ 	.word	0x000000ff
        /*0434*/ 	.word	0x00000088
        /*0438*/ 	.short	0x010a
        /*043a*/ 	.byte	0x09
	.zero		1


	//   ....[52]....
        /*043c*/ 	.word	0x00001b90
        /*0440*/ 	.word	0x000000ff
        /*0444*/ 	.word	0x00000088
        /*0448*/ 	.short	0x010a
        /*044a*/ 	.byte	0x08
	.zero		1


	//   ....[53]....
        /*044c*/ 	.word	0x00001db0
        /*0450*/ 	.word	0x000000ff
        /*0454*/ 	.word	0x00000158
        /*0458*/ 	.short	0x0101
        /*045a*/ 	.byte	0x1e
	.zero		1


	//   ....[54]....
        /*045c*/ 	.word	0x00001de0
        /*0460*/ 	.word	0x000000ff
        /*0464*/ 	.word	0x00000088
        /*0468*/ 	.short	0x010a
        /*046a*/ 	.byte	0x04
	.zero		1


	//   ....[55]....
        /*046c*/ 	.word	0x000020c0
        /*0470*/ 	.word	0x000000ff
        /*0474*/ 	.word	0x00000088
        /*0478*/ 	.short	0x010a
        /*047a*/ 	.byte	0x09
	.zero		1


	//   ....[56]....
        /*047c*/ 	.word	0x00002230
        /*0480*/ 	.word	0x000000ff
        /*0484*/ 	.word	0x00000088
        /*0488*/ 	.short	0x010a
        /*048a*/ 	.byte	0x08
	.zero		1


	//   ....[57]....
        /*048c*/ 	.word	0x00002460
        /*0490*/ 	.word	0x000000ff
        /*0494*/ 	.word	0x00000160
        /*0498*/ 	.short	0x010a
        /*049a*/ 	.byte	0x1e
	.zero		1


	//   ....[58]....
        /*049c*/ 	.word	0x00002520
        /*04a0*/ 	.word	0x000000ff
        /*04a4*/ 	.word	0x00000000
        /*04a8*/ 	.short	0x0101
        /*04aa*/ 	.byte	0x04
	.zero		1


	//   ....[59]....
        /*04ac*/ 	.word	0x00002b20
        /*04b0*/ 	.word	0x000000ff
        /*04b4*/ 	.word	0x00000000
        /*04b8*/ 	.short	0x010a
        /*04ba*/ 	.byte	0x04
	.zero		1


	//   ....[60]....
        /*04bc*/ 	.word	0x00002bc0
        /*04c0*/ 	.word	0x000000ff
        /*04c4*/ 	.word	0x00000000
        /*04c8*/ 	.short	0x010a
        /*04ca*/ 	.byte	0x05
	.zero		1


	//   ....[61]....
        /*04cc*/ 	.word	0x00002c60
        /*04d0*/ 	.word	0x000000ff
        /*04d4*/ 	.word	0x00000000
        /*04d8*/ 	.short	0x010a
        /*04da*/ 	.byte	0x05
	.zero		1


	//   ....[62]....
        /*04dc*/ 	.word	0x00002d00
        /*04e0*/ 	.word	0x000000ff
        /*04e4*/ 	.word	0x00000000
        /*04e8*/ 	.short	0x010a
        /*04ea*/ 	.byte	0x05
	.zero		1


	//   ....[63]....
        /*04ec*/ 	.word	0x00002da0
        /*04f0*/ 	.word	0x000000ff
        /*04f4*/ 	.word	0x00000000
        /*04f8*/ 	.short	0x010a
        /*04fa*/ 	.byte	0x05
	.zero		1


	//   ....[64]....
        /*04fc*/ 	.word	0x00002e40
        /*0500*/ 	.word	0x000000ff
        /*0504*/ 	.word	0x00000000
        /*0508*/ 	.short	0x010a
        /*050a*/ 	.byte	0x05
	.zero		1


	//   ....[65]....
        /*050c*/ 	.word	0x00002ee0
        /*0510*/ 	.word	0x000000ff
        /*0514*/ 	.word	0x00000000
        /*0518*/ 	.short	0x010a
        /*051a*/ 	.byte	0x05
	.zero		1


	//   ....[66]....
        /*051c*/ 	.word	0x00002f80
        /*0520*/ 	.word	0x000000ff
        /*0524*/ 	.word	0x00000000
        /*0528*/ 	.short	0x010a
        /*052a*/ 	.byte	0x05
	.zero		1


	//   ....[67]....
        /*052c*/ 	.word	0x00003020
        /*0530*/ 	.word	0x000000ff
        /*0534*/ 	.word	0x00000000
        /*0538*/ 	.short	0x010a
        /*053a*/ 	.byte	0x05
	.zero		1


	//   ....[68]....
        /*053c*/ 	.word	0x000030c0
        /*0540*/ 	.word	0x000000ff
        /*0544*/ 	.word	0x00000000
        /*0548*/ 	.short	0x010a
        /*054a*/ 	.byte	0x05
	.zero		1


	//   ....[69]....
        /*054c*/ 	.word	0x00003160
        /*0550*/ 	.word	0x000000ff
        /*0554*/ 	.word	0x00000000
        /*0558*/ 	.short	0x010a
        /*055a*/ 	.byte	0x05
	.zero		1


	//   ....[70]....
        /*055c*/ 	.word	0x00003200
        /*0560*/ 	.word	0x000000ff
        /*0564*/ 	.word	0x00000000
        /*0568*/ 	.short	0x010a
        /*056a*/ 	.byte	0x05
	.zero		1


	//   ....[71]....
        /*056c*/ 	.word	0x000032a0
        /*0570*/ 	.word	0x000000ff
        /*0574*/ 	.word	0x00000000
        /*0578*/ 	.short	0x010a
        /*057a*/ 	.byte	0x05
	.zero		1


	//   ....[72]....
        /*057c*/ 	.word	0x00003340
        /*0580*/ 	.word	0x000000ff
        /*0584*/ 	.word	0x00000000
        /*0588*/ 	.short	0x010a
        /*058a*/ 	.byte	0x05
	.zero		1


	//   ....[73]....
        /*058c*/ 	.word	0x000033e0
        /*0590*/ 	.word	0x000000ff
        /*0594*/ 	.word	0x00000000
        /*0598*/ 	.short	0x010a
        /*059a*/ 	.byte	0x05
	.zero		1


	//   ....[74]....
        /*059c*/ 	.word	0x00003480
        /*05a0*/ 	.word	0x000000ff
        /*05a4*/ 	.word	0x00000000
        /*05a8*/ 	.short	0x010a
        /*05aa*/ 	.byte	0x05
	.zero		1


	//   ....[75]....
        /*05ac*/ 	.word	0x00003530
        /*05b0*/ 	.word	0x00000000
        /*05b4*/ 	.word	0x00000000
        /*05b8*/ 	.short	0x010a
        /*05ba*/ 	.byte	0xff
	.zero		1


	//   ....[76]....
        /*05bc*/ 	.word	0x00003680
        /*05c0*/ 	.word	0x000000ff
        /*05c4*/ 	.word	0x00000168
        /*05c8*/ 	.short	0x010a
        /*05ca*/ 	.byte	0x04
	.zero		1


	//   ....[77]....
        /*05cc*/ 	.word	0x00003720
        /*05d0*/ 	.word	0x000000ff
        /*05d4*/ 	.word	0x00000160
        /*05d8*/ 	.short	0x010a
        /*05da*/ 	.byte	0x04
	.zero		1


	//   ....[78]....
        /*05dc*/ 	.word	0x000037c0
        /*05e0*/ 	.word	0x000000ff
        /*05e4*/ 	.word	0x00000000
        /*05e8*/ 	.short	0x0101
        /*05ea*/ 	.byte	0x05
	.zero		1


	//   ....[79]....
        /*05ec*/ 	.word	0x00003800
        /*05f0*/ 	.word	0x000000ff
        /*05f4*/ 	.word	0x00000168
        /*05f8*/ 	.short	0x0106
        /*05fa*/ 	.byte	0x04
	.zero		1


	//   ....[80]....
        /*05fc*/ 	.word	0x00003840
        /*0600*/ 	.word	0x00000000
        /*0604*/ 	.word	0x00000168
        /*0608*/ 	.short	0x010a
        /*060a*/ 	.byte	0xff
	.zero		1


	//   ....[81]....
        /*060c*/ 	.word	0x00003d70
        /*0610*/ 	.word	0x000000ff
        /*0614*/ 	.word	0x00000160
        /*0618*/ 	.short	0x010a
        /*061a*/ 	.byte	0x12
	.zero		1


	//   ....[82]....
        /*061c*/ 	.word	0x00003e20
        /*0620*/ 	.word	0x000000ff
        /*0624*/ 	.word	0x00000000
        /*0628*/ 	.short	0x0101
        /*062a*/ 	.byte	0x17
	.zero		1


	//   ....[83]....
        /*062c*/ 	.word	0x00003e30
        /*0630*/ 	.word	0x000000ff
        /*0634*/ 	.word	0x00000180
        /*0638*/ 	.short	0x010a
        /*063a*/ 	.byte	0x16
	.zero		1


	//   ....[84]....
        /*063c*/ 	.word	0x00003ef0
        /*0640*/ 	.word	0x000000ff
        /*0644*/ 	.word	0x00000000
        /*0648*/ 	.short	0x010a
        /*064a*/ 	.byte	0x04
	.zero		1


	//   ....[85]....
        /*064c*/ 	.word	0x00003f30
        /*0650*/ 	.word	0x000000ff
        /*0654*/ 	.word	0x00000000
        /*0658*/ 	.short	0x010a
        /*065a*/ 	.byte	0x10
	.zero		1


	//   ....[86]....
        /*065c*/ 	.word	0x00004070
        /*0660*/ 	.word	0x000000ff
        /*0664*/ 	.word	0x00000000
        /*0668*/ 	.short	0x010a
        /*066a*/ 	.byte	0x04
	.zero		1


	//   ....[87]....
        /*066c*/ 	.word	0x000042c0
        /*0670*/ 	.word	0x000000ff
        /*0674*/ 	.word	0x00000000
        /*0678*/ 	.short	0x010a
        /*067a*/ 	.byte	0x04
	.zero		1


	//   ....[88]....
        /*067c*/ 	.word	0x00004350
        /*0680*/ 	.word	0x000000ff
        /*0684*/ 	.word	0x00000000
        /*0688*/ 	.short	0x010a
        /*068a*/ 	.byte	0x04
	.zero		1


	//   ....[89]....
        /*068c*/ 	.word	0x00004920
        /*0690*/ 	.word	0x000000ff
        /*0694*/ 	.word	0x00000160
        /*0698*/ 	.short	0x010a
        /*069a*/ 	.byte	0x14
	.zero		1


	//   ....[90]....
        /*069c*/ 	.word	0x000049c0
        /*06a0*/ 	.word	0x000000ff
        /*06a4*/ 	.word	0x00000000
        /*06a8*/ 	.short	0x0101
        /*06aa*/ 	.byte	0x2f
	.zero		1


	//   ....[91]....
        /*06ac*/ 	.word	0x00004f10
        /*06b0*/ 	.word	0x000000ff
        /*06b4*/ 	.word	0x00000158
        /*06b8*/ 	.short	0x010a
        /*06ba*/ 	.byte	0x14
	.zero		1


	//   ....[92]....
        /*06bc*/ 	.word	0x000050b0
        /*06c0*/ 	.word	0x000000ff
        /*06c4*/ 	.word	0x00000130
        /*06c8*/ 	.short	0x010a
        /*06ca*/ 	.byte	0x14
	.zero		1


	//   ....[93]....
        /*06cc*/ 	.word	0x00005380
        /*06d0*/ 	.word	0x000000ff
        /*06d4*/ 	.word	0x00000110
        /*06d8*/ 	.short	0x010b
        /*06da*/ 	.byte	0x14
	.zero		1


	//   ....[94]....
        /*06dc*/ 	.word	0x00005390
        /*06e0*/ 	.word	0x000000ff
        /*06e4*/ 	.word	0x00000000
        /*06e8*/ 	.short	0x0101
        /*06ea*/ 	.byte	0x35
	.zero		1


	//   ....[95]....
        /*06ec*/ 	.word	0x000053b0
        /*06f0*/ 	.word	0x000000ff
        /*06f4*/ 	.word	0x00000138
        /*06f8*/ 	.short	0x010a
        /*06fa*/ 	.byte	0x14
	.zero		1


	//   ....[96]....
        /*06fc*/ 	.word	0x00005500
        /*0700*/ 	.word	0x000000ff
        /*0704*/ 	.word	0x00000118
        /*0708*/ 	.short	0x010b
        /*070a*/ 	.byte	0x14
	.zero		1


	//   ....[97]....
        /*070c*/ 	.word	0x00005510
        /*0710*/ 	.word	0x000000ff
        /*0714*/ 	.word	0x00000000
        /*0718*/ 	.short	0x0101
        /*071a*/ 	.byte	0x32
	.zero		1


	//   ....[98]....
        /*071c*/ 	.word	0x00005530
        /*0720*/ 	.word	0x000000ff
        /*0724*/ 	.word	0x00000140
        /*0728*/ 	.short	0x010a
        /*072a*/ 	.byte	0x14
	.zero		1


	//   ....[99]....
        /*072c*/ 	.word	0x000056a0
        /*0730*/ 	.word	0x000000ff
        /*0734*/ 	.word	0x00000120
        /*0738*/ 	.short	0x010b
        /*073a*/ 	.byte	0x14
	.zero		1


	//   ....[100]....
        /*073c*/ 	.word	0x000056b0
        /*0740*/ 	.word	0x000000ff
        /*0744*/ 	.word	0x00000000
        /*0748*/ 	.short	0x0101
        /*074a*/ 	.byte	0x31
	.zero		1


	//   ....[101]....
        /*074c*/ 	.word	0x000056c0
        /*0750*/ 	.word	0x000000ff
        /*0754*/ 	.word	0x00000148
        /*0758*/ 	.short	0x010a
        /*075a*/ 	.byte	0x14
	.zero		1


	//   ....[102]....
        /*075c*/ 	.word	0x00005870
        /*0760*/ 	.word	0x000000ff
        /*0764*/ 	.word	0x00000128
        /*0768*/ 	.short	0x010b
        /*076a*/ 	.byte	0x14
	.zero		1


	//   ....[103]....
        /*076c*/ 	.word	0x00005880
        /*0770*/ 	.word	0x000000ff
        /*0774*/ 	.word	0x00000000
        /*0778*/ 	.short	0x0101
        /*077a*/ 	.byte	0x30
	.zero		1


	//   ....[104]....
        /*077c*/ 	.word	0x000058b0
        /*0780*/ 	.word	0x000000ff
        /*0784*/ 	.word	0x00000130
        /*0788*/ 	.short	0x010a
        /*078a*/ 	.byte	0x14
	.zero		1


	//   ....[105]....
        /*078c*/ 	.word	0x000058d0
        /*0790*/ 	.word	0x000000ff
        /*0794*/ 	.word	0x00000138
        /*0798*/ 	.short	0x010a
        /*079a*/ 	.byte	0x14
	.zero		1


	//   ....[106]....
        /*079c*/ 	.word	0x000058f0
        /*07a0*/ 	.word	0x000000ff
        /*07a4*/ 	.word	0x00000140
        /*07a8*/ 	.short	0x010a
        /*07aa*/ 	.byte	0x14
	.zero		1


	//   ....[107]....
        /*07ac*/ 	.word	0x00005930
        /*07b0*/ 	.word	0x00000000
        /*07b4*/ 	.word	0x00000148
        /*07b8*/ 	.short	0x010a
        /*07ba*/ 	.byte	0xff
	.zero		1


	//   ....[108]....
        /*07bc*/ 	.word	0x00005ce0
        /*07c0*/ 	.word	0x000000ff
        /*07c4*/ 	.word	0x00000160
        /*07c8*/ 	.short	0x010a
        /*07ca*/ 	.byte	0x31
	.zero		1


	//   ....[109]....
        /*07cc*/ 	.word	0x00005db0
        /*07d0*/ 	.word	0x000000ff
        /*07d4*/ 	.word	0x00000000
        /*07d8*/ 	.short	0x0101
        /*07da*/ 	.byte	0x04
	.zero		1


	//   ....[110]....
        /*07dc*/ 	.word	0x00006a30
        /*07e0*/ 	.word	0x000000ff
        /*07e4*/ 	.word	0x00000110
        /*07e8*/ 	.short	0x010a
        /*07ea*/ 	.byte	0x31
	.zero		1


	//   ....[111]....
        /*07ec*/ 	.word	0x00006ac0
        /*07f0*/ 	.word	0x00000046
        /*07f4*/ 	.word	0x00000170
        /*07f8*/ 	.short	0x010a
        /*07fa*/ 	.byte	0xff
	.zero		1


	//   ....[112]....
        /*07fc*/ 	.word	0x00006c90
        /*0800*/ 	.word	0x000000ff
        /*0804*/ 	.word	0x00000110
        /*0808*/ 	.short	0x010a
        /*080a*/ 	.byte	0x31
	.zero		1


	//   ....[113]....
        /*080c*/ 	.word	0x00006d70
        /*0810*/ 	.word	0x00000046
        /*0814*/ 	.word	0x00000170
        /*0818*/ 	.short	0x010a
        /*081a*/ 	.byte	0xff
	.zero		1


	//   ....[114]....
        /*081c*/ 	.word	0x000074d0
        /*0820*/ 	.word	0x00000000
        /*0824*/ 	.word	0x00000000
        /*0828*/ 	.short	0x0101
        /*082a*/ 	.byte	0xff
	.zero		1


	//   ....[115]....
        /*082c*/ 	.word	0x000074e0
        /*0830*/ 	.word	0x00000004
        /*0834*/ 	.word	0x00000110
        /*0838*/ 	.short	0x010a
        /*083a*/ 	.byte	0xff
	.zero		1


	//   ....[116]....
        /*083c*/ 	.word	0x000075a0
        /*0840*/ 	.word	0x00000004
        /*0844*/ 	.word	0x00000110
        /*0848*/ 	.short	0x010a
        /*084a*/ 	.byte	0xff
	.zero		1


	//   ....[117]....
        /*084c*/ 	.word	0x00007d80
        /*0850*/ 	.word	0x00000000
        /*0854*/ 	.word	0x00000000
        /*0858*/ 	.short	0x0101
        /*085a*/ 	.byte	0xff
	.zero		1


	//   ....[118]....
        /*085c*/ 	.word	0x00007da0
        /*0860*/ 	.word	0x00000002
        /*0864*/ 	.word	0x00000110
        /*0868*/ 	.short	0x010a
        /*086a*/ 	.byte	0xff
	.zero		1


	//   ....[119]....
        /*086c*/ 	.word	0x00007e50
        /*0870*/ 	.word	0x00000002
        /*0874*/ 	.word	0x00000110
        /*0878*/ 	.short	0x010a
        /*087a*/ 	.byte	0xff
	.zero		1


	//   ....[120]....
        /*087c*/ 	.word	0x00008620
        /*0880*/ 	.word	0x00000000
        /*0884*/ 	.word	0x00000000
        /*0888*/ 	.short	0x0101
        /*088a*/ 	.byte	0xff
	.zero		1


	//   ....[121]....
        /*088c*/ 	.word	0x00008640
        /*0890*/ 	.word	0x00000003
        /*0894*/ 	.word	0x00000110
        /*0898*/ 	.short	0x010a
        /*089a*/ 	.byte	0xff
	.zero		1


	//   ....[122]....
        /*089c*/ 	.word	0x000086f0
        /*08a0*/ 	.word	0x00000003
        /*08a4*/ 	.word	0x00000110
        /*08a8*/ 	.short	0x010a
        /*08aa*/ 	.byte	0xff
	.zero		1


	//   ....[123]....
        /*08ac*/ 	.word	0x00008b00
        /*08b0*/ 	.word	0x000000ff
        /*08b4*/ 	.word	0x00000000
        /*08b8*/ 	.short	0x0101
        /*08ba*/ 	.byte	0x04
	.zero		1


	//   ....[124]....
        /*08bc*/ 	.word	0x00008f30
        /*08c0*/ 	.word	0x00000000
        /*08c4*/ 	.word	0x00000000
        /*08c8*/ 	.short	0x0101
        /*08ca*/ 	.byte	0xff
	.zero		1


	//   ....[125]....
        /*08cc*/ 	.word	0x000091b0
        /*08d0*/ 	.word	0x000000ff
        /*08d4*/ 	.word	0x00000000
        /*08d8*/ 	.short	0x0101
        /*08da*/ 	.byte	0x04
	.zero		1


	//   ....[126]....
        /*08dc*/ 	.word	0x000091e0
        /*08e0*/ 	.word	0x00000000
        /*08e4*/ 	.word	0x00000088
        /*08e8*/ 	.short	0x010a
        /*08ea*/ 	.byte	0xff
	.zero		1


	//   ....[127]....
        /*08ec*/ 	.word	0x00009240
        /*08f0*/ 	.word	0x00000000
        /*08f4*/ 	.word	0x00000088
        /*08f8*/ 	.short	0x010a
        /*08fa*/ 	.byte	0xff
	.zero		1


	//   ....[128]....
        /*08fc*/ 	.word	0x000092a0
        /*0900*/ 	.word	0x00000000
        /*0904*/ 	.word	0x00000160
        /*0908*/ 	.short	0x010a
        /*090a*/ 	.byte	0xff
	.zero		1


	//   ....[129]....
        /*090c*/ 	.word	0x00009300
        /*0910*/ 	.word	0x00000000
        /*0914*/ 	.word	0x00000000
        /*0918*/ 	.short	0x010a
        /*091a*/ 	.byte	0xff
	.zero		1


	//   ....[130]....
        /*091c*/ 	.word	0x00009360
        /*0920*/ 	.word	0x00000000
        /*0924*/ 	.word	0x00000000
        /*0928*/ 	.short	0x010a
        /*092a*/ 	.byte	0xff
	.zero		1


	//   ....[131]....
        /*092c*/ 	.word	0x000093c0
        /*0930*/ 	.word	0x00000000
        /*0934*/ 	.word	0x00000000
        /*0938*/ 	.short	0x010a
        /*093a*/ 	.byte	0xff
	.zero		1


	//   ....[132]....
        /*093c*/ 	.word	0x00009420
        /*0940*/ 	.word	0x00000000
        /*0944*/ 	.word	0x00000000
        /*0948*/ 	.short	0x010a
        /*094a*/ 	.byte	0xff
	.zero		1


	//   ....[133]....
        /*094c*/ 	.word	0x00009480
        /*0950*/ 	.word	0x00000000
        /*0954*/ 	.word	0x00000000
        /*0958*/ 	.short	0x010a
        /*095a*/ 	.byte	0xff
	.zero		1


	//   ....[134]....
        /*095c*/ 	.word	0x000094e0
        /*0960*/ 	.word	0x00000000
        /*0964*/ 	.word	0x00000000
        /*0968*/ 	.short	0x010a
        /*096a*/ 	.byte	0xff
	.zero		1


	//   ....[135]....
        /*096c*/ 	.word	0x00009540
        /*0970*/ 	.word	0x00000000
        /*0974*/ 	.word	0x00000000
        /*0978*/ 	.short	0x010a
        /*097a*/ 	.byte	0xff
	.zero		1


	//   ....[136]....
        /*097c*/ 	.word	0x000095a0
        /*0980*/ 	.word	0x00000000
        /*0984*/ 	.word	0x00000000
        /*0988*/ 	.short	0x010a
        /*098a*/ 	.byte	0xff
	.zero		1


	//   ....[137]....
        /*098c*/ 	.word	0x00009600
        /*0990*/ 	.word	0x00000000
        /*0994*/ 	.word	0x00000000
        /*0998*/ 	.short	0x010a
        /*099a*/ 	.byte	0xff
	.zero		1


	//   ....[138]....
        /*099c*/ 	.word	0x00009660
        /*09a0*/ 	.word	0x00000000
        /*09a4*/ 	.word	0x00000000
        /*09a8*/ 	.short	0x010a
        /*09aa*/ 	.byte	0xff
	.zero		1


	//   ....[139]....
        /*09ac*/ 	.word	0x000096c0
        /*09b0*/ 	.word	0x00000000
        /*09b4*/ 	.word	0x00000000
        /*09b8*/ 	.short	0x010a
        /*09ba*/ 	.byte	0xff
	.zero		1


	//   ....[140]....
        /*09bc*/ 	.word	0x00009720
        /*09c0*/ 	.word	0x00000000
        /*09c4*/ 	.word	0x00000000
        /*09c8*/ 	.short	0x010a
        /*09ca*/ 	.byte	0xff
	.zero		1


	//   ....[141]....
        /*09cc*/ 	.word	0x00009780
        /*09d0*/ 	.word	0x00000000
        /*09d4*/ 	.word	0x00000000
        /*09d8*/ 	.short	0x010a
        /*09da*/ 	.byte	0xff
	.zero		1


	//   ....[142]....
        /*09dc*/ 	.word	0x000097e0
        /*09e0*/ 	.word	0x00000000
        /*09e4*/ 	.word	0x00000000
        /*09e8*/ 	.short	0x010a
        /*09ea*/ 	.byte	0xff
	.zero		1


	//   ....[143]....
        /*09ec*/ 	.word	0x00009840
        /*09f0*/ 	.word	0x00000000
        /*09f4*/ 	.word	0x00000000
        /*09f8*/ 	.short	0x010a
        /*09fa*/ 	.byte	0xff
	.zero		1


	//   ....[144]....
        /*09fc*/ 	.word	0x000098a0
        /*0a00*/ 	.word	0x00000000
        /*0a04*/ 	.word	0x00000000
        /*0a08*/ 	.short	0x010a
        /*0a0a*/ 	.byte	0xff
	.zero		1


	//   ....[145]....
        /*0a0c*/ 	.word	0x00009900
        /*0a10*/ 	.word	0x00000004
        /*0a14*/ 	.word	0x00000168
        /*0a18*/ 	.short	0x010a
        /*0a1a*/ 	.byte	0xff
	.zero		1


	//   ....[146]....
        /*0a1c*/ 	.word	0x00009960
        /*0a20*/ 	.word	0x00000004
        /*0a24*/ 	.word	0x00000160
        /*0a28*/ 	.short	0x010a
        /*0a2a*/ 	.byte	0xff
	.zero		1


	//   ....[147]....
        /*0a2c*/ 	.word	0x000099c0
        /*0a30*/ 	.word	0x00000000
        /*0a34*/ 	.word	0x00000160
        /*0a38*/ 	.short	0x010a
        /*0a3a*/ 	.byte	0xff
	.zero		1


	//   ....[148]....
        /*0a3c*/ 	.word	0x00009a20
        /*0a40*/ 	.word	0x00000004
        /*0a44*/ 	.word	0x00000180
        /*0a48*/ 	.short	0x010a
        /*0a4a*/ 	.byte	0xff
	.zero		1


	//   ....[149]....
        /*0a4c*/ 	.word	0x00009a80
        /*0a50*/ 	.word	0x00000000
        /*0a54*/ 	.word	0x00000000
        /*0a58*/ 	.short	0x010a
        /*0a5a*/ 	.byte	0xff
	.zero		1


	//   ....[150]....
        /*0a5c*/ 	.word	0x00009ae0
        /*0a60*/ 	.word	0x00000000
        /*0a64*/ 	.word	0x00000000
        /*0a68*/ 	.short	0x010a
        /*0a6a*/ 	.byte	0xff
	.zero		1


	//   ....[151]....
        /*0a6c*/ 	.word	0x00009b40
        /*0a70*/ 	.word	0x00000000
        /*0a74*/ 	.word	0x00000000
        /*0a78*/ 	.short	0x010a
        /*0a7a*/ 	.byte	0xff
	.zero		1


	//   ....[152]....
        /*0a7c*/ 	.word	0x00009ba0
        /*0a80*/ 	.word	0x00000000
        /*0a84*/ 	.word	0x00000160
        /*0a88*/ 	.short	0x010a
        /*0a8a*/ 	.byte	0xff
	.zero		1


	//   ....[153]....
        /*0a8c*/ 	.word	0x00009c00
        /*0a90*/ 	.word	0x00000000
        /*0a94*/ 	.word	0x00000158
        /*0a98*/ 	.short	0x010a
        /*0a9a*/ 	.byte	0xff
	.zero		1


	//   ....[154]....
        /*0a9c*/ 	.word	0x00009c60
        /*0aa0*/ 	.word	0x00000002
        /*0aa4*/ 	.word	0x00000130
        /*0aa8*/ 	.short	0x010a
        /*0aaa*/ 	.byte	0xff
	.zero		1


	//   ....[155]....
        /*0aac*/ 	.word	0x00009cc0
        /*0ab0*/ 	.word	0x00000002
        /*0ab4*/ 	.word	0x00000138
        /*0ab8*/ 	.short	0x010a
        /*0aba*/ 	.byte	0xff
	.zero		1


	//   ....[156]....
        /*0abc*/ 	.word	0x00009d20
        /*0ac0*/ 	.word	0x00000002
        /*0ac4*/ 	.word	0x00000140
        /*0ac8*/ 	.short	0x010a
        /*0aca*/ 	.byte	0xff
	.zero		1


	//   ....[157]....
        /*0acc*/ 	.word	0x00009d80
        /*0ad0*/ 	.word	0x00000000
        /*0ad4*/ 	.word	0x00000148
        /*0ad8*/ 	.short	0x010a
        /*0ada*/ 	.byte	0xff
	.zero		1


	//   ....[158]....
        /*0adc*/ 	.word	0x00009de0
        /*0ae0*/ 	.word	0x00000000
        /*0ae4*/ 	.word	0x00000130
        /*0ae8*/ 	.short	0x010a
        /*0aea*/ 	.byte	0xff
	.zero		1


	//   ....[159]....
        /*0aec*/ 	.word	0x00009e40
        /*0af0*/ 	.word	0x00000000
        /*0af4*/ 	.word	0x00000138
        /*0af8*/ 	.short	0x010a
        /*0afa*/ 	.byte	0xff
	.zero		1


	//   ....[160]....
        /*0afc*/ 	.word	0x00009ea0
        /*0b00*/ 	.word	0x00000000
        /*0b04*/ 	.word	0x00000140
        /*0b08*/ 	.short	0x010a
        /*0b0a*/ 	.byte	0xff
	.zero		1


	//   ....[161]....
        /*0b0c*/ 	.word	0x00009f00
        /*0b10*/ 	.word	0x00000000
        /*0b14*/ 	.word	0x00000160
        /*0b18*/ 	.short	0x010a
        /*0b1a*/ 	.byte	0xff
	.zero		1


	//   ....[162]....
        /*0b1c*/ 	.word	0x00009f60
        /*0b20*/ 	.word	0x00000002
        /*0b24*/ 	.word	0x00000110
        /*0b28*/ 	.short	0x010a
        /*0b2a*/ 	.byte	0xff
	.zero		1


	//   ....[163]....
        /*0b2c*/ 	.word	0x00009fb0
        /*0b30*/ 	.word	0x00000046
        /*0b34*/ 	.word	0x00000170
        /*0b38*/ 	.short	0x010a
        /*0b3a*/ 	.byte	0xff
	.zero		1


	//   ....[164]....
        /*0b3c*/ 	.word	0x0000a000
        /*0b40*/ 	.word	0x00000004
        /*0b44*/ 	.word	0x00000110
        /*0b48*/ 	.short	0x010a
        /*0b4a*/ 	.byte	0xff
	.zero		1


	//   ....[165]....
        /*0b4c*/ 	.word	0x0000a050
        /*0b50*/ 	.word	0x00000002
        /*0b54*/ 	.word	0x00000110
        /*0b58*/ 	.short	0x010a
        /*0b5a*/ 	.byte	0xff
	.zero		1


	//   ....[166]....
        /*0b5c*/ 	.word	0x0000a0a0
        /*0b60*/ 	.word	0x00000003
        /*0b64*/ 	.word	0x00000110
        /*0b68*/ 	.short	0x010a
        /*0b6a*/ 	.byte	0xff
	.zero		1


	//----- nvinfo : EIATTR_NUM_MBARRIERS
	.align		4
.L_47:
        /*0b6c*/ 	.byte	0x03, 0x38
        /*0b6e*/ 	.short	0x0032


	//----- nvinfo : EIATTR_EXIT_INSTR_OFFSETS
	.align		4
        /*0b70*/ 	.byte	0x04, 0x1c
        /*0b72*/ 	.short	(.L_49 - .L_48)


	//   ....[0]....
.L_48:
        /*0b74*/ 	.word	0x00003560


	//   ....[1]....
        /*0b78*/ 	.word	0x00003810


	//   ....[2]....
        /*0b7c*/ 	.word	0x00003870


	//   ....[3]....
        /*0b80*/ 	.word	0x000045c0


	//   ....[4]....
        /*0b84*/ 	.word	0x00005960


	//   ....[5]....
        /*0b88*/ 	.word	0x000059a0


	//   ....[6]....
        /*0b8c*/ 	.word	0x00009090


	//   ....[7]....
        /*0b90*/ 	.word	0x00009110


	//   ....[8]....
        /*0b94*/ 	.word	0x00009140


	//   ....[9]....
        /*0b98*/ 	.word	0x000091c0


	//----- nvinfo : EIATTR_MAX_THREADS
	.align		4
.L_49:
        /*0b9c*/ 	.byte	0x04, 0x05
        /*0b9e*/ 	.short	(.L_51 - .L_50)
.L_50:
        /*0ba0*/ 	.word	0x00000100
        /*0ba4*/ 	.word	0x00000001
        /*0ba8*/ 	.word	0x00000001


	//----- nvinfo : EIATTR_CRS_STACK_SIZE
	.align		4
.L_51:
        /*0bac*/ 	.byte	0x04, 0x1e
        /*0bae*/ 	.short	(.L_53 - .L_52)
.L_52:
        /*0bb0*/ 	.word	0x00000000


	//----- nvinfo : EIATTR_CBANK_PARAM_SIZE
	.align		4
.L_53:
        /*0bb4*/ 	.byte	0x03, 0x19
        /*0bb6*/ 	.short	0x0900


	//----- nvinfo : EIATTR_PARAM_CBANK
	.align		4
        /*0bb8*/ 	.byte	0x04, 0x0a
        /*0bba*/ 	.short	(.L_55 - .L_54)
	.align		4
.L_54:
        /*0bbc*/ 	.word	index@(.nv.constant0._ZN7cutlass13device_kernelINS_4conv6kernel13ConvUniversalINS1_16ConvProblemShapeILNS1_8OperatorE0ELi3EEENS1_10collective14CollectiveConvINS1_47MainloopSm100TmaUmmaWarpSpecializedImplicitGemmILS5_0ELi17ELi3ELi1ELi2EN4cute5tupleIJNSA_1CILi1EEESD_SD_EEEEENSB_IJNSC_ILi64EEENSC_ILi128EEENSB_IJNSC_ILi32EEEEEEEEENS_6half_tESL_NSA_8TiledMMAINSA_8MMA_AtomIJNSA_20SM100_MMA_F16BF16_SSISL_SL_fLi64ELi128ELNSA_4UMMA5MajorE0ELSQ_0ELNSP_7ScaleInE0ELSR_0EEEEEENSA_6LayoutISE_NSB_IJNSC_ILi0EEESV_SV_EEEEENSB_IJNSA_10UnderscoreESY_SY_EEEEENS7_6detail27Sm100ImplicitGemmTileTraitsINSA_20SM90_TMA_LOAD_IM2COLENSA_14ComposedLayoutINSA_7SwizzleILi2ELi4ELi3EEENSA_18smem_ptr_flag_bitsILi16EEENSU_INSB_IJNSC_ILi8EEESI_EEENSB_IJSI_SD_EEEEEEEvEENS12_INSA_13SM90_TMA_LOADES1D_vEEEENS_8epilogue10collective18CollectiveEpilogueINS1I_23Sm100TmaWarpSpecializedILi4ELi2ELi16ELb1ELb0EEEJSK_NSB_IJNSU_ISG_SD_EENSU_ISI_SD_EEEEESL_NSB_IJNSB_IJllllEEESD_SV_EEESL_S1R_NS1I_6fusion15FusionCallbacksIS1M_NS1S_17LinearCombinationISL_fSL_fLNS_15FloatRoundStyleE2EEESK_S1P_JEEENSA_5SM1004TMEM4LOAD26SM100_TMEM_LOAD_16dp256b4xES13_S1D_NSA_17SM75_U32x4_LDSM_NENSA_21SM90_TMA_STORE_IM2COLES1D_NSA_17SM90_U32x4_STSM_NENSA_39AutoVectorizingCopyWithAssumedAlignmentILi128EEEEEEvvEEEEvNT_6ParamsE)
        /*0bc0*/ 	.short	0x0380
        /*0bc2*/ 	.short	0x0900


	//----- nvinfo : EIATTR_SW_WAR
	.align		4
.L_55:
        /*0bc4*/ 	.byte	0x04, 0x36
        /*0bc6*/ 	.short	(.L_57 - .L_56)
.L_56:
        /*0bc8*/ 	.word	0x00000008
.L_57:


//--------------------- .nv.callgraph             --------------------------
	.section	.nv.callgraph,"",@"SHT_CUDA_CALLGRAPH"
	.align	4
	.sectionentsize	8
	.align		4
        /*0000*/ 	.word	0x00000000
	.align		4
        /*0004*/ 	.word	0xffffffff
	.align		4
        /*0008*/ 	.word	index@(_ZN7cutlass13device_kernelINS_4conv6kernel13ConvUniversalINS1_16ConvProblemShapeILNS1_8OperatorE0ELi3EEENS1_10collective14CollectiveConvINS1_47MainloopSm100TmaUmmaWarpSpecializedImplicitGemmILS5_0ELi17ELi3ELi1ELi2EN4cute5tupleIJNSA_1CILi1EEESD_SD_EEEEENSB_IJNSC_ILi64EEENSC_ILi128EEENSB_IJNSC_ILi32EEEEEEEEENS_6half_tESL_NSA_8TiledMMAINSA_8MMA_AtomIJNSA_20SM100_MMA_F16BF16_SSISL_SL_fLi64ELi128ELNSA_4UMMA5MajorE0ELSQ_0ELNSP_7ScaleInE0ELSR_0EEEEEENSA_6LayoutISE_NSB_IJNSC_ILi0EEESV_SV_EEEEENSB_IJNSA_10UnderscoreESY_SY_EEEEENS7_6detail27Sm100ImplicitGemmTileTraitsINSA_20SM90_TMA_LOAD_IM2COLENSA_14ComposedLayoutINSA_7SwizzleILi2ELi4ELi3EEENSA_18smem_ptr_flag_bitsILi16EEENSU_INSB_IJNSC_ILi8EEESI_EEENSB_IJSI_SD_EEEEEEEvEENS12_INSA_13SM90_TMA_LOADES1D_vEEEENS_8epilogue10collective18CollectiveEpilogueINS1I_23Sm100TmaWarpSpecializedILi4ELi2ELi16ELb1ELb0EEEJSK_NSB_IJNSU_ISG_SD_EENSU_ISI_SD_EEEEESL_NSB_IJNSB_IJllllEEESD_SV_EEESL_S1R_NS1I_6fusion15FusionCallbacksIS1M_NS1S_17LinearCombinationISL_fSL_fLNS_15FloatRoundStyleE2EEESK_S1P_JEEENSA_5SM1004TMEM4LOAD26SM100_TMEM_LOAD_16dp256b4xES13_S1D_NSA_17SM75_U32x4_LDSM_NENSA_21SM90_TMA_STORE_IM2COLES1D_NSA_17SM90_U32x4_STSM_NENSA_39AutoVectorizingCopyWithAssumedAlignmentILi128EEEEEEvvEEEEvNT_6ParamsE)
	.align		4
        /*000c*/ 	.word	index@(__assertfail)
	.align		4
        /*0010*/ 	.word	0x00000000
	.align		4
        /*0014*/ 	.word	0xfffffffe
	.align		4
        /*0018*/ 	.word	0x00000000
	.align		4
        /*001c*/ 	.word	0xfffffffd
	.align		4
        /*0020*/ 	.word	0x00000000
	.align		4
        /*0024*/ 	.word	0xfffffffc


//--------------------- .nv.constant4             --------------------------
	.section	.nv.constant4,"a",@progbits
	.align	8
	.align		8
.nv.constant4:
        /*0000*/ 	.dword	__assertfail
	.align		8
        /*0008*/ 	.dword	__unnamed_1
	.align		8
        /*0010*/ 	.dword	__unnamed_2
	.align		8
        /*0018*/ 	.dword	_ZN39_INTERNAL_2d19cf59_4_k_cu_78b8b920_31674cuda3std3__45__cpo5beginE
	.align		8
        /*0020*/ 	.dword	_ZN39_INTERNAL_2d19cf59_4_k_cu_78b8b920_31674cuda3std3__45__cpo3endE
	.align		8
        /*0028*/ 	.dword	_ZN39_INTERNAL_2d19cf59_4_k_cu_78b8b920_31674cuda3std3__45__cpo6cbeginE
	.align		8
        /*0030*/ 	.dword	_ZN39_INTERNAL_2d19cf59_4_k_cu_78b8b920_31674cuda3std3__45__cpo4cendE
	.align		8
        /*0038*/ 	.dword	_ZN39_INTERNAL_2d19cf59_4_k_cu_78b8b920_31674cuda3std3__441_GLOBAL__N__2d19cf59_4_k_cu_78b8b920_31676ignoreE
	.align		8
        /*0040*/ 	.dword	_ZN39_INTERNAL_2d19cf59_4_k_cu_78b8b920_31674cuda3std3__419piecewise_constructE
	.align		8
        /*0048*/ 	.dword	_ZN39_INTERNAL_2d19cf59_4_k_cu_78b8b920_31674cuda3std3__48in_placeE
	.align		8
        /*0050*/ 	.dword	_ZN39_INTERNAL_2d19cf59_4_k_cu_78b8b920_31674cuda3std6ranges3__45__cpo4swapE
	.align		8
        /*0058*/ 	.dword	_ZN39_INTERNAL_2d19cf59_4_k_cu_78b8b920_31674cuda3std6ranges3__45__cpo9iter_moveE
	.align		8
        /*0060*/ 	.dword	_ZN39_INTERNAL_2d19cf59_4_k_cu_78b8b920_31674cute7productE
	.align		8
        /*0068*/ 	.dword	_ZN39_INTERNAL_2d19cf59_4_k_cu_78b8b920_31674cute1_E
	.align		8
        /*0070*/ 	.dword	$str$27
	.align		8
        /*0078*/ 	.dword	$str$28
	.align		8
        /*0080*/ 	.dword	$str$29
	.align		8
        /*0088*/ 	.dword	$str$30


//--------------------- .text._ZN7cutlass13device_kernelINS_4conv6kernel13ConvUniversalINS1_16ConvProblemShapeILNS1_8OperatorE0ELi3EEENS1_10collective14CollectiveConvINS1_47MainloopSm100TmaUmmaWarpSpecializedImplicitGemmILS5_0ELi17ELi3ELi1ELi2EN4cute5tupleIJNSA_1CILi1EEESD_SD_EEEEENSB_IJNSC_ILi64EEENSC_ILi128EEENSB_IJNSC_ILi32EEEEEEEEENS_6half_tESL_NSA_8TiledMMAINSA_8MMA_AtomIJNSA_20SM100_MMA_F16BF16_SSISL_SL_fLi64ELi128ELNSA_4UMMA5MajorE0ELSQ_0ELNSP_7ScaleInE0ELSR_0EEEEEENSA_6LayoutISE_NSB_IJNSC_ILi0EEESV_SV_EEEEENSB_IJNSA_10UnderscoreESY_SY_EEEEENS7_6detail27Sm100ImplicitGemmTileTraitsINSA_20SM90_TMA_LOAD_IM2COLENSA_14ComposedLayoutINSA_7SwizzleILi2ELi4ELi3EEENSA_18smem_ptr_flag_bitsILi16EEENSU_INSB_IJNSC_ILi8EEESI_EEENSB_IJSI_SD_EEEEEEEvEENS12_INSA_13SM90_TMA_LOADES1D_vEEEENS_8epilogue10collective18CollectiveEpilogueINS1I_23Sm100TmaWarpSpecializedILi4ELi2ELi16ELb1ELb0EEEJSK_NSB_IJNSU_ISG_SD_EENSU_ISI_SD_EEEEESL_NSB_IJNSB_IJllllEEESD_SV_EEESL_S1R_NS1I_6fusion15FusionCallbacksIS1M_NS1S_17LinearCombinationISL_fSL_fLNS_15FloatRoundStyleE2EEESK_S1P_JEEENSA_5SM1004TMEM4LOAD26SM100_TMEM_LOAD_16dp256b4xES13_S1D_NSA_17SM75_U32x4_LDSM_NENSA_21SM90_TMA_STORE_IM2COLES1D_NSA_17SM90_U32x4_STSM_NENSA_39AutoVectorizingCopyWithAssumedAlignmentILi128EEEEEEvvEEEEvNT_6ParamsE --------------------------
	.section	.text._ZN7cutlass13device_kernelINS_4conv6kernel13ConvUniversalINS1_16ConvProblemShapeILNS1_8OperatorE0ELi3EEENS1_10collective14CollectiveConvINS1_47MainloopSm100TmaUmmaWarpSpecializedImplicitGemmILS5_0ELi17ELi3ELi1ELi2EN4cute5tupleIJNSA_1CILi1EEESD_SD_EEEEENSB_IJNSC_ILi64EEENSC_ILi128EEENSB_IJNSC_ILi32EEEEEEEEENS_6half_tESL_NSA_8TiledMMAINSA_8MMA_AtomIJNSA_20SM100_MMA_F16BF16_SSISL_SL_fLi64ELi128ELNSA_4UMMA5MajorE0ELSQ_0ELNSP_7ScaleInE0ELSR_0EEEEEENSA_6LayoutISE_NSB_IJNSC_ILi0EEESV_SV_EEEEENSB_IJNSA_10UnderscoreESY_SY_EEEEENS7_6detail27Sm100ImplicitGemmTileTraitsINSA_20SM90_TMA_LOAD_IM2COLENSA_14ComposedLayoutINSA_7SwizzleILi2ELi4ELi3EEENSA_18smem_ptr_flag_bitsILi16EEENSU_INSB_IJNSC_ILi8EEESI_EEENSB_IJSI_SD_EEEEEEEvEENS12_INSA_13SM90_TMA_LOADES1D_vEEEENS_8epilogue10collective18CollectiveEpilogueINS1I_23Sm100TmaWarpSpecializedILi4ELi2ELi16ELb1ELb0EEEJSK_NSB_IJNSU_ISG_SD_EENSU_ISI_SD_EEEEESL_NSB_IJNSB_IJllllEEESD_SV_EEESL_S1R_NS1I_6fusion15FusionCallbacksIS1M_NS1S_17LinearCombinationISL_fSL_fLNS_15FloatRoundStyleE2EEESK_S1P_JEEENSA_5SM1004TMEM4LOAD26SM100_TMEM_LOAD_16dp256b4xES13_S1D_NSA_17SM75_U32x4_LDSM_NENSA_21SM90_TMA_STORE_IM2COLES1D_NSA_17SM90_U32x4_STSM_NENSA_39AutoVectorizingCopyWithAssumedAlignmentILi128EEEEEEvvEEEEvNT_6ParamsE,"ax",@progbits
	.align	128
.text._ZN7cutlass13device_kernelINS_4conv6kernel13ConvUniversalINS1_16ConvProblemShapeILNS1_8OperatorE0ELi3EEENS1_10collective14CollectiveConvINS1_47MainloopSm100TmaUmmaWarpSpecializedImplicitGemmILS5_0ELi17ELi3ELi1ELi2EN4cute5tupleIJNSA_1CILi1EEESD_SD_EEEEENSB_IJNSC_ILi64EEENSC_ILi128EEENSB_IJNSC_ILi32EEEEEEEEENS_6half_tESL_NSA_8TiledMMAINSA_8MMA_AtomIJNSA_20SM100_MMA_F16BF16_SSISL_SL_fLi64ELi128ELNSA_4UMMA5MajorE0ELSQ_0ELNSP_7ScaleInE0ELSR_0EEEEEENSA_6LayoutISE_NSB_IJNSC_ILi0EEESV_SV_EEEEENSB_IJNSA_10UnderscoreESY_SY_EEEEENS7_6detail27Sm100ImplicitGemmTileTraitsINSA_20SM90_TMA_LOAD_IM2COLENSA_14ComposedLayoutINSA_7SwizzleILi2ELi4ELi3EEENSA_18smem_ptr_flag_bitsILi16EEENSU_INSB_IJNSC_ILi8EEESI_EEENSB_IJSI_SD_EEEEEEEvEENS12_INSA_13SM90_TMA_LOADES1D_vEEEENS_8epilogue10collective18CollectiveEpilogueINS1I_23Sm100TmaWarpSpecializedILi4ELi2ELi16ELb1ELb0EEEJSK_NSB_IJNSU_ISG_SD_EENSU_ISI_SD_EEEEESL_NSB_IJNSB_IJllllEEESD_SV_EEESL_S1R_NS1I_6fusion15FusionCallbacksIS1M_NS1S_17LinearCombinationISL_fSL_fLNS_15FloatRoundStyleE2EEESK_S1P_JEEENSA_5SM1004TMEM4LOAD26SM100_TMEM_LOAD_16dp256b4xES13_S1D_NSA_17SM75_U32x4_LDSM_NENSA_21SM90_TMA_STORE_IM2COLES1D_NSA_17SM90_U32x4_STSM_NENSA_39AutoVectorizingCopyWithAssumedAlignmentILi128EEEEEEvvEEEEvNT_6ParamsE:
        .type           _ZN7cutlass13device_kernelINS_4conv6kernel13ConvUniversalINS1_16ConvProblemShapeILNS1_8OperatorE0ELi3EEENS1_10collective14CollectiveConvINS1_47MainloopSm100TmaUmmaWarpSpecializedImplicitGemmILS5_0ELi17ELi3ELi1ELi2EN4cute5tupleIJNSA_1CILi1EEESD_SD_EEEEENSB_IJNSC_ILi64EEENSC_ILi128EEENSB_IJNSC_ILi32EEEEEEEEENS_6half_tESL_NSA_8TiledMMAINSA_8MMA_AtomIJNSA_20SM100_MMA_F16BF16_SSISL_SL_fLi64ELi128ELNSA_4UMMA5MajorE0ELSQ_0ELNSP_7ScaleInE0ELSR_0EEEEEENSA_6LayoutISE_NSB_IJNSC_ILi0EEESV_SV_EEEEENSB_IJNSA_10UnderscoreESY_SY_EEEEENS7_6detail27Sm100ImplicitGemmTileTraitsINSA_20SM90_TMA_LOAD_IM2COLENSA_14ComposedLayoutINSA_7SwizzleILi2ELi4ELi3EEENSA_18smem_ptr_flag_bitsILi16EEENSU_INSB_IJNSC_ILi8EEESI_EEENSB_IJSI_SD_EEEEEEEvEENS12_INSA_13SM90_TMA_LOADES1D_vEEEENS_8epilogue10collective18CollectiveEpilogueINS1I_23Sm100TmaWarpSpecializedILi4ELi2ELi16ELb1ELb0EEEJSK_NSB_IJNSU_ISG_SD_EENSU_ISI_SD_EEEEESL_NSB_IJNSB_IJllllEEESD_SV_EEESL_S1R_NS1I_6fusion15FusionCallbacksIS1M_NS1S_17LinearCombinationISL_fSL_fLNS_15FloatRoundStyleE2EEESK_S1P_JEEENSA_5SM1004TMEM4LOAD26SM100_TMEM_LOAD_16dp256b4xES13_S1D_NSA_17SM75_U32x4_LDSM_NENSA_21SM90_TMA_STORE_IM2COLES1D_NSA_17SM90_U32x4_STSM_NENSA_39AutoVectorizingCopyWithAssumedAlignmentILi128EEEEEEvvEEEEvNT_6ParamsE,@function
        .size           _ZN7cutlass13device_kernelINS_4conv6kernel13ConvUniversalINS1_16ConvProblemShapeILNS1_8OperatorE0ELi3EEENS1_10collective14CollectiveConvINS1_47MainloopSm100TmaUmmaWarpSpecializedImplicitGemmILS5_0ELi17ELi3ELi1ELi2EN4cute5tupleIJNSA_1CILi1EEESD_SD_EEEEENSB_IJNSC_ILi64EEENSC_ILi128EEENSB_IJNSC_ILi32EEEEEEEEENS_6half_tESL_NSA_8TiledMMAINSA_8MMA_AtomIJNSA_20SM100_MMA_F16BF16_SSISL_SL_fLi64ELi128ELNSA_4UMMA5MajorE0ELSQ_0ELNSP_7ScaleInE0ELSR_0EEEEEENSA_6LayoutISE_NSB_IJNSC_ILi0EEESV_SV_EEEEENSB_IJNSA_10UnderscoreESY_SY_EEEEENS7_6detail27Sm100ImplicitGemmTileTraitsINSA_20SM90_TMA_LOAD_IM2COLENSA_14ComposedLayoutINSA_7SwizzleILi2ELi4ELi3EEENSA_18smem_ptr_flag_bitsILi16EEENSU_INSB_IJNSC_ILi8EEESI_EEENSB_IJSI_SD_EEEEEEEvEENS12_INSA_13SM90_TMA_LOADES1D_vEEEENS_8epilogue10collective18CollectiveEpilogueINS1I_23Sm100TmaWarpSpecializedILi4ELi2ELi16ELb1ELb0EEEJSK_NSB_IJNSU_ISG_SD_EENSU_ISI_SD_EEEEESL_NSB_IJNSB_IJllllEEESD_SV_EEESL_S1R_NS1I_6fusion15FusionCallbacksIS1M_NS1S_17LinearCombinationISL_fSL_fLNS_15FloatRoundStyleE2EEESK_S1P_JEEENSA_5SM1004TMEM4LOAD26SM100_TMEM_LOAD_16dp256b4xES13_S1D_NSA_17SM75_U32x4_LDSM_NENSA_21SM90_TMA_STORE_IM2COLES1D_NSA_17SM90_U32x4_STSM_NENSA_39AutoVectorizingCopyWithAssumedAlignmentILi128EEEEEEvvEEEEvNT_6ParamsE,(.L_x_206 - _ZN7cutlass13device_kernelINS_4conv6kernel13ConvUniversalINS1_16ConvProblemShapeILNS1_8OperatorE0ELi3EEENS1_10collective14CollectiveConvINS1_47MainloopSm100TmaUmmaWarpSpecializedImplicitGemmILS5_0ELi17ELi3ELi1ELi2EN4cute5tupleIJNSA_1CILi1EEESD_SD_EEEEENSB_IJNSC_ILi64EEENSC_ILi128EEENSB_IJNSC_ILi32EEEEEEEEENS_6half_tESL_NSA_8TiledMMAINSA_8MMA_AtomIJNSA_20SM100_MMA_F16BF16_SSISL_SL_fLi64ELi128ELNSA_4UMMA5MajorE0ELSQ_0ELNSP_7ScaleInE0ELSR_0EEEEEENSA_6LayoutISE_NSB_IJNSC_ILi0EEESV_SV_EEEEENSB_IJNSA_10UnderscoreESY_SY_EEEEENS7_6detail27Sm100ImplicitGemmTileTraitsINSA_20SM90_TMA_LOAD_IM2COLENSA_14ComposedLayoutINSA_7SwizzleILi2ELi4ELi3EEENSA_18smem_ptr_flag_bitsILi16EEENSU_INSB_IJNSC_ILi8EEESI_EEENSB_IJSI_SD_EEEEEEEvEENS12_INSA_13SM90_TMA_LOADES1D_vEEEENS_8epilogue10collective18CollectiveEpilogueINS1I_23Sm100TmaWarpSpecializedILi4ELi2ELi16ELb1ELb0EEEJSK_NSB_IJNSU_ISG_SD_EENSU_ISI_SD_EEEEESL_NSB_IJNSB_IJllllEEESD_SV_EEESL_S1R_NS1I_6fusion15FusionCallbacksIS1M_NS1S_17LinearCombinationISL_fSL_fLNS_15FloatRoundStyleE2EEESK_S1P_JEEENSA_5SM1004TMEM4LOAD26SM100_TMEM_LOAD_16dp256b4xES13_S1D_NSA_17SM75_U32x4_LDSM_NENSA_21SM90_TMA_STORE_IM2COLES1D_NSA_17SM90_U32x4_STSM_NENSA_39AutoVectorizingCopyWithAssumedAlignmentILi128EEEEEEvvEEEEvNT_6ParamsE)
        .other          _ZN7cutlass13device_kernelINS_4conv6kernel13ConvUniversalINS1_16ConvProblemShapeILNS1_8OperatorE0ELi3EEENS1_10collective14CollectiveConvINS1_47MainloopSm100TmaUmmaWarpSpecializedImplicitGemmILS5_0ELi17ELi3ELi1ELi2EN4cute5tupleIJNSA_1CILi1EEESD_SD_EEEEENSB_IJNSC_ILi64EEENSC_ILi128EEENSB_IJNSC_ILi32EEEEEEEEENS_6half_tESL_NSA_8TiledMMAINSA_8MMA_AtomIJNSA_20SM100_MMA_F16BF16_SSISL_SL_fLi64ELi128ELNSA_4UMMA5MajorE0ELSQ_0ELNSP_7ScaleInE0ELSR_0EEEEEENSA_6LayoutISE_NSB_IJNSC_ILi0EEESV_SV_EEEEENSB_IJNSA_10UnderscoreESY_SY_EEEEENS7_6detail27Sm100ImplicitGemmTileTraitsINSA_20SM90_TMA_LOAD_IM2COLENSA_14ComposedLayoutINSA_7SwizzleILi2ELi4ELi3EEENSA_18smem_ptr_flag_bitsILi16EEENSU_INSB_IJNSC_ILi8EEESI_EEENSB_IJSI_SD_EEEEEEEvEENS12_INSA_13SM90_TMA_LOADES1D_vEEEENS_8epilogue10collective18CollectiveEpilogueINS1I_23Sm100TmaWarpSpecializedILi4ELi2ELi16ELb1ELb0EEEJSK_NSB_IJNSU_ISG_SD_EENSU_ISI_SD_EEEEESL_NSB_IJNSB_IJllllEEESD_SV_EEESL_S1R_NS1I_6fusion15FusionCallbacksIS1M_NS1S_17LinearCombinationISL_fSL_fLNS_15FloatRoundStyleE2EEESK_S1P_JEEENSA_5SM1004TMEM4LOAD26SM100_TMEM_LOAD_16dp256b4xES13_S1D_NSA_17SM75_U32x4_LDSM_NENSA_21SM90_TMA_STORE_IM2COLES1D_NSA_17SM90_U32x4_STSM_NENSA_39AutoVectorizingCopyWithAssumedAlignmentILi128EEEEEEvvEEEEvNT_6ParamsE,@"STO_CUDA_ENTRY STV_DEFAULT"
_ZN7cutlass13device_kernelINS_4conv6kernel13ConvUniversalINS1_16ConvProblemShapeILNS1_8OperatorE0ELi3EEENS1_10collective14CollectiveConvINS1_47MainloopSm100TmaUmmaWarpSpecializedImplicitGemmILS5_0ELi17ELi3ELi1ELi2EN4cute5tupleIJNSA_1CILi1EEESD_SD_EEEEENSB_IJNSC_ILi64EEENSC_ILi128EEENSB_IJNSC_ILi32EEEEEEEEENS_6half_tESL_NSA_8TiledMMAINSA_8MMA_AtomIJNSA_20SM100_MMA_F16BF16_SSISL_SL_fLi64ELi128ELNSA_4UMMA5MajorE0ELSQ_0ELNSP_7ScaleInE0ELSR_0EEEEEENSA_6LayoutISE_NSB_IJNSC_ILi0EEESV_SV_EEEEENSB_IJNSA_10UnderscoreESY_SY_EEEEENS7_6detail27Sm100ImplicitGemmTileTraitsINSA_20SM90_TMA_LOAD_IM2COLENSA_14ComposedLayoutINSA_7SwizzleILi2ELi4ELi3EEENSA_18smem_ptr_flag_bitsILi16EEENSU_INSB_IJNSC_ILi8EEESI_EEENSB_IJSI_SD_EEEEEEEvEENS12_INSA_13SM90_TMA_LOADES1D_vEEEENS_8epilogue10collective18CollectiveEpilogueINS1I_23Sm100TmaWarpSpecializedILi4ELi2ELi16ELb1ELb0EEEJSK_NSB_IJNSU_ISG_SD_EENSU_ISI_SD_EEEEESL_NSB_IJNSB_IJllllEEESD_SV_EEESL_S1R_NS1I_6fusion15FusionCallbacksIS1M_NS1S_17LinearCombinationISL_fSL_fLNS_15FloatRoundStyleE2EEESK_S1P_JEEENSA_5SM1004TMEM4LOAD26SM100_TMEM_LOAD_16dp256b4xES13_S1D_NSA_17SM75_U32x4_LDSM_NENSA_21SM90_TMA_STORE_IM2COLES1D_NSA_17SM90_U32x4_STSM_NENSA_39AutoVectorizingCopyWithAssumedAlignmentILi128EEEEEEvvEEEEvNT_6ParamsE:
[----:B------:R-:W1:Y:S01]  /*0000*/  LDC R1, c[0x0][0x37c] ;  /* 0x0000df00ff017b82 */ /* 0x000e620000000800 */
[----:B------:R-:W2:Y:S01]  /*0010*/  S2R R50, SR_TID.X ;  /* 0x0000000000327919 */ /* 0x000ea20000002100 */
[----:B------:R-:W3:Y:S01]  /*0020*/  LDCU.64 UR8, c[0x0][0x990] ;  /* 0x00013200ff0877ac */ /* 0x000ee20008000a00 */
[----:B-1----:R-:W-:Y:S01]  /*0030*/  VIADD R1, R1, 0xfffffff8 ;  /* 0xfffffff801017836 */ /* 0x002fe20000000000 */
[----:B------:R-:W-:Y:S02]  /*0040*/  PRMT R51, RZ, 0x7610, R51 ;  /* 0x00007610ff337816 */ /* 0x000fe40000000033 */
[----:B------:R-:W-:Y:S01]  /*0050*/  ELECT P3, URZ, PT ;  /* 0x0000000000ff782f */ /* 0x000fe20003860000 */
[----:B---3--:R-:W-:-:S04]  /*0060*/  UISETP.NE.U32.AND UP0, UPT, UR8, URZ, UPT ;  /* 0x000000ff0800728c */ /* 0x008fc8000bf05070 */
[----:B------:R-:W-:Y:S01]  /*0070*/  UISETP.NE.AND.EX UP0, UPT, UR9, URZ, UPT, UP0 ;  /* 0x000000ff0900728c */ /* 0x000fe2000bf05300 */
[----:B--2---:R-:W-:-:S05]  /*0080*/  SHF.R.U32.HI R52, RZ, 0x5, R50 ;  /* 0x00000005ff347819 */ /* 0x004fca0000011632 */
[----:B------:R-:W1:Y:S02]  /*0090*/  SHFL.IDX PT, R0, R52, RZ, 0x1f ;  /* 0x00001fff34007589 */ /* 0x000e6400000e0000 */
[----:B-1----:R-:W-:Y:S01]  /*00a0*/  R2UR UR18, R0 ;  /* 0x00000000001272ca */ /* 0x002fe200000e0000 */
[----:B------:R-:W-:-:S14]  /*00b0*/  BRA.U UP0, `(.L_x_0) ;  /* 0x0000000100307547 */ /* 0x000fdc000b800000 */
[----:B------:R-:W1:Y:S02]  /*00c0*/  LDCU.64 UR4, c[0x0][0x988] ;  /* 0x00013100ff0477ac */ /* 0x000e640008000a00 */
[----:B-1----:R-:W-:-:S04]  /*00d0*/  UISETP.NE.U32.AND UP0, UPT, UR4, URZ, UPT ;  /* 0x000000ff0400728c */ /* 0x002fc8000bf05070 */
[----:B------:R-:W-:-:S09]  /*00e0*/  UISETP.NE.AND.EX UP0, UPT, UR5, URZ, UPT, UP0 ;  /* 0x000000ff0500728c */ /* 0x000fd2000bf05300 */
[----:B------:R-:W-:Y:S05]  /*00f0*/  BRA.U !UP0, `(.L_x_1) ;  /* 0x0000000108147547 */ /* 0x000fea000b800000 */
[----:B------:R-:W1:Y:S01]  /*0100*/  LDC.64 R2, c[0x0][0x988] ;  /* 0x00026200ff027b82 */ /* 0x000e620000000a00 */
[----:B------:R-:W1:Y:S02]  /*0110*/  LDCU.64 UR4, c[0x0][0x358] ;  /* 0x00006b00ff0477ac */ /* 0x000e640008000a00 */
[----:B-1----:R1:W5:Y:S01]  /*0120*/  LDG.E R27, desc[UR4][R2.64] ;  /* 0x00000004021b7981 */ /* 0x002362000c1e1900 */
[----:B------:R-:W-:Y:S01]  /*0130*/  HFMA2 R51, -RZ, RZ, 0, 5.9604644775390625e-08 ;  /* 0x00000001ff337431 */ /* 0x000fe200000001ff */
[----:B------:R-:W-:Y:S05]  /*0140*/  BRA `(.L_x_0) ;  /* 0x00000000000c7947 */ /* 0x000fea0003800000 */
.L_x_1:
[----:B------:R-:W1:Y:S01]  /*0150*/  LDCU UR4, c[0x0][0x980] ;  /* 0x00013000ff0477ac */ /* 0x000e620008000800 */
[----:B------:R-:W-:Y:S01]  /*0160*/  HFMA2 R51, -RZ, RZ, 0, 5.9604644775390625e-08 ;  /* 0x00000001ff337431 */ /* 0x000fe200000001ff */
[----:B-1----:R-:W-:-:S07]  /*0170*/  MOV R27, UR4 ;  /* 0x00000004001b7c02 */ /* 0x002fce0008000f00 */
.L_x_0:
[----:B------:R-:W2:Y:S02]  /*0180*/  LDCU.64 UR4, c[0x0][0x9b0] ;  /* 0x00013600ff0477ac */ /* 0x000ea40008000a00 */
[----:B--2---:R-:W-:-:S04]  /*0190*/  UISETP.NE.U32.AND UP0, UPT, UR4, URZ, UPT ;  /* 0x000000ff0400728c */ /* 0x004fc8000bf05070 */
[----:B------:R-:W-:-:S09]  /*01a0*/  UISETP.NE.AND.EX UP0, UPT, UR5, URZ, UPT, UP0 ;  /* 0x000000ff0500728c */ /* 0x000fd2000bf05300 */
[----:B------:R-:W-:Y:S05]  /*01b0*/  BRA.U UP0, `(.L_x_2) ;  /* 0x0000000100287547 */ /* 0x000fea000b800000 */
[----:B------:R-:W2:Y:S02]  /*01c0*/  LDCU.64 UR4, c[0x0][0x9a8] ;  /* 0x00013500ff0477ac */ /* 0x000ea40008000a00 */
[----:B--2---:R-:W-:-:S04]  /*01d0*/  UISETP.NE.U32.AND UP0, UPT, UR4, URZ, UPT ;  /* 0x000000ff0400728c */ /* 0x004fc8000bf05070 */
[----:B------:R-:W-:-:S09]  /*01e0*/  UISETP.NE.AND.EX UP0, UPT, UR5, URZ, UPT, UP0 ;  /* 0x000000ff0500728c */ /* 0x000fd2000bf05300 */
[----:B------:R-:W-:Y:S05]  /*01f0*/  BRA.U !UP0, `(.L_x_3) ;  /* 0x0000000108107547 */ /* 0x000fea000b800000 */
[----:B------:R-:W2:Y:S01]  /*0200*/  LDC.64 R24, c[0x0][0x9a8] ;  /* 0x00026a00ff187b82 */ /* 0x000ea20000000a00 */
[----:B------:R-:W2:Y:S02]  /*0210*/  LDCU.64 UR4, c[0x0][0x358] ;  /* 0x00006b00ff0477ac */ /* 0x000ea40008000a00 */
[----:B--2---:R2:W5:Y:S01]  /*0220*/  LDG.E R24, desc[UR4][R24.64] ;  /* 0x0000000418187981 */ /* 0x004562000c1e1900 */
[----:B------:R-:W-:Y:S05]  /*0230*/  BRA `(.L_x_2) ;  /* 0x0000000000087947 */ /* 0x000fea0003800000 */
.L_x_3:
[----:B------:R-:W2:Y:S02]  /*0240*/  LDCU UR4, c[0x0][0x9a0] ;  /* 0x00013400ff0477ac */ /* 0x000ea40008000800 */
[----:B--2---:R-:W-:Y:S02]  /*0250*/  MOV R24, UR4 ;  /* 0x0000000400187c02 */ /* 0x004fe40008000f00 */
.L_x_2:
[----:B------:R-:W-:Y:S01]  /*0260*/  IMAD.U32 R0, RZ, RZ, UR18 ;  /* 0x00000012ff007e24 */ /* 0x000fe2000f8e00ff */
[----:B------:R-:W-:Y:S04]  /*0270*/  BSSY.RECONVERGENT B0, `(.L_x_4) ;  /* 0x000000c000007945 */ /* 0x000fe80003800200 */
[C---:B------:R-:W-:Y:S02]  /*0280*/  ISETP.NE.OR P1, PT, R0.reuse, 0x1, !P3 ;  /* 0x000000010000780c */ /* 0x040fe40005f25670 */
[----:B------:R-:W-:-:S11]  /*0290*/  ISETP.NE.OR P0, PT, R0, 0x3, !P3 ;  /* 0x000000030000780c */ /* 0x000fd60005f05670 */
[----:B------:R-:W-:Y:S05]  /*02a0*/  @P1 BRA `(.L_x_5) ;  /* 0x0000000000201947 */ /* 0x000fea0003800000 */
[----:B------:R-:W3:Y:S02]  /*02b0*/  LDCU.64 UR4, c[0x0][0x348] ;  /* 0x00006900ff0477ac */ /* 0x000ee40008000a00 */
[----:B---3--:R-:W-:Y:S02]  /*02c0*/  UIADD3 UR6, UP1, UPT, UR4, 0x80, URZ ;  /* 0x0000008004067890 */ /* 0x008fe4000ff3e0ff */
[----:B------:R-:W-:Y:S02]  /*02d0*/  UIADD3 UR4, UP0, UPT, UR4, 0x200, URZ ;  /* 0x0000020004047890 */ /* 0x000fe4000ff1e0ff */
[----:B------:R-:W-:Y:S02]  /*02e0*/  UIADD3.X UR7, UPT, UPT, URZ, UR5, URZ, UP1, !UPT ;  /* 0x00000005ff077290 */ /* 0x000fe40008ffe4ff */
[----:B------:R-:W-:-:S07]  /*02f0*/  UIADD3.X UR5, UPT, UPT, URZ, UR5, URZ, UP0, !UPT ;  /* 0x00000005ff057290 */ /* 0x000fce00087fe4ff */
[----:B------:R3:W-:Y:S02]  /*0300*/  UTMACCTL.PF [UR6] ;  /* 0x00000000060079b9 */ /* 0x0007e40008040000 */
[----:B------:R3:W-:Y:S02]  /*0310*/  UTMACCTL.PF [UR4] ;  /* 0x00000000040079b9 */ /* 0x0007e40008040000 */
[----:B---3--:R-:W-:Y:S01]  /*0320*/  NOP ;  /* 0x0000000000007918 */ /* 0x008fe20000000000 */
.L_x_5:
[----:B------:R-:W-:Y:S05]  /*0330*/  BSYNC.RECONVERGENT B0 ;  /* 0x0000000000007941 */ /* 0x000fea0003800200 */
.L_x_4:
[----:B------:R-:W-:Y:S04]  /*0340*/  BSSY.RECONVERGENT B0, `(.L_x_6) ;  /* 0x000000a000007945 */ /* 0x000fe80003800200 */
        /* <DEDUP_REMOVED lines=9> */
.L_x_7:
[----:B------:R-:W-:Y:S05]  /*03e0*/  BSYNC.RECONVERGENT B0 ;  /* 0x0000000000007941 */ /* 0x000fea0003800200 */
.L_x_6:
[----:B------:R-:W3:Y:S01]  /*03f0*/  LDCU.64 UR4, c[0x0][0x988] ;  /* 0x00013100ff0477ac */ /* 0x000ee20008000a00 */
[----:B------:R-:W-:Y:S02]  /*0400*/  UISETP.EQ.U32.AND UP2, UPT, UR8, URZ, UPT ;  /* 0x000000ff0800728c */ /* 0x000fe4000bf42070 */
[----:B------:R-:W-:Y:S02]  /*0410*/  UPLOP3.LUT UP3, UPT, UPT, UPT, UPT, 0x80, 0x8 ;  /* 0x000000000008789c */ /* 0x000fe40003f6f070 */
[----:B---3--:R-:W-:-:S04]  /*0420*/  UISETP.NE.U32.AND UP0, UPT, UR4, URZ, UPT ;  /* 0x000000ff0400728c */ /* 0x008fc8000bf05070 */
[----:B------:R-:W-:-:S04]  /*0430*/  UISETP.NE.AND.EX UP1, UPT, UR5, URZ, UPT, UP0 ;  /* 0x000000ff0500728c */ /* 0x000fc8000bf25300 */
[----:B------:R-:W-:-:S04]  /*0440*/  UISETP.EQ.OR.EX UP4, UPT, UR9, URZ, !UP1, UP2 ;  /* 0x000000ff0900728c */ /* 0x000fc8000cf82720 */
[----:B------:R-:W-:-:S06]  /*0450*/  UP2UR UR4, UPR, URZ, 0x10 ;  /* 0x00000010ff047883 */ /* 0x000fcc0008000000 */
[----:B------:R-:W-:Y:S01]  /*0460*/  MOV R59, UR4 ;  /* 0x00000004003b7c02 */ /* 0x000fe20008000f00 */
[----:B------:R-:W-:Y:S06]  /*0470*/  BRA.U !UP4, `(.L_x_8) ;  /* 0x000000010c207547 */ /* 0x000fec000b800000 */
[----:B------:R-:W-:Y:S01]  /*0480*/  UISETP.NE.U32.AND UP2, UPT, UR8, URZ, UPT ;  /* 0x000000ff0800728c */ /* 0x000fe2000bf45070 */
[----:B-----5:R-:W-:Y:S01]  /*0490*/  FSETP.NEU.AND P0, PT, R27, RZ, PT ;  /* 0x000000ff1b00720b */ /* 0x020fe20003f0d000 */
[----:B------:R-:W-:Y:S02]  /*04a0*/  USEL UR4, URZ, 0xffffffff, UP1 ;  /* 0xffffffffff047887 */ /* 0x000fe40008800000 */
[----:B------:R-:W-:-:S10]  /*04b0*/  UISETP.NE.AND.EX UP2, UPT, UR9, URZ, UPT, UP2 ;  /* 0x000000ff0900728c */ /* 0x000fd4000bf45320 */
[----:B------:R-:W-:Y:S01]  /*04c0*/  VOTEU.ANY UP0, P0 ;  /* 0x0000000000ff7886 */ /* 0x000fe20000000100 */
[----:B------:R-:W-:-:S04]  /*04d0*/  @!UP2 USEL UR4, URZ, 0xffffffff, UP0 ;  /* 0xffffffffff04a887 */ /* 0x000fc80008000000 */
[----:B------:R-:W-:-:S04]  /*04e0*/  ULOP3.LUT UR4, UR4, 0x1, URZ, 0xc0, !UPT ;  /* 0x0000000104047892 */ /* 0x000fc8000f8ec0ff */
[----:B------:R-:W-:-:S11]  /*04f0*/  UISETP.NE.U32.AND UP3, UPT, UR4, 0x1, UPT ;  /* 0x000000010400788c */ /* 0x000fd6000bf65070 */
.L_x_8:
[----:B-1----:R-:W1:Y:S01]  /*0500*/  SHFL.IDX PT, R2, R52, RZ, 0x1f ;  /* 0x00001fff34027589 */ /* 0x002e6200000e0000 */
[----:B------:R-:W-:-:S04]  /*0510*/  UISETP.NE.AND UP0, UPT, UR18, 0x2, UPT ;  /* 0x000000021200788c */ /* 0x000fc8000bf05270 */
[----:B------:R-:W-:Y:S01]  /*0520*/  USEL UR56, URZ, 0x1, UP0 ;  /* 0x00000001ff387887 */ /* 0x000fe20008000000 */
[----:B-1----:R-:W-:-:S13]  /*0530*/  ISETP.NE.AND P0, PT, R2, RZ, PT ;  /* 0x000000ff0200720c */ /* 0x002fda0003f05270 */
[----:B------:R-:W-:Y:S05]  /*0540*/  @P0 BRA `(.L_x_9) ;  /* 0x0000000000bc0947 */ /* 0x000fea0003800000 */
[----:B------:R-:W-:Y:S01]  /*0550*/  ELECT P0, URZ, PT ;  /* 0x0000000000ff782f */ /* 0x000fe20003800000 */
[----:B------:R-:W-:-:S12]  /*0560*/  BSSY.RECONVERGENT B0, `(.L_x_9) ;  /* 0x000002d000007945 */ /* 0x000fd80003800200 */
[----:B------:R-:W-:Y:S05]  /*0570*/  @!P0 BRA `(.L_x_10) ;  /* 0x0000000000ac8947 */ /* 0x000fea0003800000 */
[----:B------:R-:W1:Y:S01]  /*0580*/  S2UR UR4, SR_CgaCtaId ;  /* 0x00000000000479c3 */ /* 0x000e620000008800 */
[----:B------:R-:W-:Y:S01]  /*0590*/  UMOV UR5, 0x400 ;  /* 0x0000040000057882 */ /* 0x000fe20000000000 */
[----:B------:R-:W-:Y:S02]  /*05a0*/  UMOV UR6, 0x1 ;  /* 0x0000000100067882 */ /* 0x000fe40000000000 */
[----:B------:R-:W-:-:S04]  /*05b0*/  UIADD3 UR6, UPT, UPT, -UR6, 0x100000, URZ ;  /* 0x0010000006067890 */ /* 0x000fc8000fffe1ff */
[----:B------:R-:W-:Y:S02]  /*05c0*/  USHF.L.U32 UR7, UR6, 0xb, URZ ;  /* 0x0000000b06077899 */ /* 0x000fe400080006ff */
[----:B------:R-:W-:Y:S02]  /*05d0*/  USHF.L.U32 UR6, UR6, 0x1, URZ ;  /* 0x0000000106067899 */ /* 0x000fe400080006ff */
[----:B-1----:R-:W-:Y:S01]  /*05e0*/  ULEA UR4, UR4, UR5, 0x18 ;  /* 0x0000000504047291 */ /* 0x002fe2000f8ec0ff */
[----:B------:R-:W1:Y:S11]  /*05f0*/  FENCE.VIEW.ASYNC.S ;  /* 0x00000000000073c6 */ /* 0x000e760000000000 */
[----:B-1----:R1:W3:Y:S01]  /*0600*/  SYNCS.EXCH.64 URZ, [UR4], UR6 ;  /* 0x0000000604ff75b2 */ /* 0x0022e20008000100 */
[----:B------:R1:W4:Y:S01]  /*0610*/  SYNCS.EXCH.64 URZ, [UR4+0x88], UR6 ;  /* 0x0000880604ff75b2 */ /* 0x0003220008000100 */
[----:B------:R1:W1:Y:S01]  /*0620*/  SYNCS.EXCH.64 URZ, [UR4+0x8], UR6 ;  /* 0x0000080604ff75b2 */ /* 0x0002620008000100 */
        /* <DEDUP_REMOVED lines=31> */
[----:B---34-:R-:W-:Y:S01]  /*0820*/  NOP ;  /* 0x0000000000007918 */ /* 0x018fe20000000000 */
.L_x_10:
[----:B-1----:R-:W-:Y:S05]  /*0830*/  BSYNC.RECONVERGENT B0 ;  /* 0x0000000000007941 */ /* 0x002fea0003800200 */
.L_x_9:
[----:B------:R-:W1:Y:S01]  /*0840*/  SHFL.IDX PT, R2, R52, RZ, 0x1f ;  /* 0x00001fff34027589 */ /* 0x000e6200000e0000 */
[----:B------:R-:W-:Y:S01]  /*0850*/  NOP ;  /* 0x0000000000007918 */ /* 0x000fe20000000000 */
[----:B-1----:R-:W-:-:S13]  /*0860*/  ISETP.NE.AND P0, PT, R2, 0x1, PT ;  /* 0x000000010200780c */ /* 0x002fda0003f05270 */
[----:B------:R-:W-:Y:S05]  /*0870*/  @P0 BRA `(.L_x_11) ;  /* 0x0000000000580947 */ /* 0x000fea0003800000 */
[----:B------:R-:W1:Y:S01]  /*0880*/  S2UR UR4, SR_CgaCtaId ;  /* 0x00000000000479c3 */ /* 0x000e620000008800 */
[----:B------:R-:W-:Y:S01]  /*0890*/  UMOV UR5, 0x400 ;  /* 0x0000040000057882 */ /* 0x000fe20000000000 */
[----:B------:R-:W-:Y:S01]  /*08a0*/  UMOV UR8, 0x20 ;  /* 0x0000002000087882 */ /* 0x000fe20000000000 */
[----:B------:R-:W-:Y:S01]  /*08b0*/  UMOV UR6, 0x80 ;  /* 0x0000008000067882 */ /* 0x000fe20000000000 */
[----:B------:R-:W-:-:S04]  /*08c0*/  UIADD3 UR8, UPT, UPT, -UR8, 0x100000, URZ ;  /* 0x0010000008087890 */ /* 0x000fc8000fffe1ff */
[----:B------:R-:W-:Y:S02]  /*08d0*/  USHF.L.U32 UR9, UR8, 0xb, URZ ;  /* 0x0000000b08097899 */ /* 0x000fe400080006ff */
[----:B------:R-:W-:Y:S02]  /*08e0*/  USHF.L.U32 UR8, UR8, 0x1, URZ ;  /* 0x0000000108087899 */ /* 0x000fe400080006ff */
[----:B------:R-:W-:-:S04]  /*08f0*/  UIADD3 UR6, UPT, UPT, -UR6, 0x100000, URZ ;  /* 0x0010000006067890 */ /* 0x000fc8000fffe1ff */
[----:B------:R-:W-:Y:S02]  /*0900*/  USHF.L.U32 UR7, UR6, 0xb, URZ ;  /* 0x0000000b06077899 */ /* 0x000fe400080006ff */
[----:B------:R-:W-:Y:S01]  /*0910*/  USHF.L.U32 UR6, UR6, 0x1, URZ ;  /* 0x0000000106067899 */ /* 0x000fe200080006ff */
[----:B------:R-:W-:Y:S01]  /*0920*/  ELECT P0, URZ, PT ;  /* 0x0000000000ff782f */ /* 0x000fe20003800000 */
[----:B-1----:R-:W-:Y:S01]  /*0930*/  ULEA UR4, UR4, UR5, 0x18 ;  /* 0x0000000504047291 */ /* 0x002fe2000f8ec0ff */
[----:B------:R-:W1:Y:S11]  /*0940*/  FENCE.VIEW.ASYNC.S ;  /* 0x00000000000073c6 */ /* 0x000e760000000000 */
[----:B-1----:R1:W3:Y:S01]  /*0950*/  SYNCS.EXCH.64 URZ, [UR4+0x110], UR8 ;  /* 0x0001100804ff75b2 */ /* 0x0022e20008000100 */
[----:B------:R1:W4:Y:S01]  /*0960*/  SYNCS.EXCH.64 URZ, [UR4+0x130], UR6 ;  /* 0x0001300604ff75b2 */ /* 0x0003220008000100 */
[----:B------:R1:W1:Y:S01]  /*0970*/  SYNCS.EXCH.64 URZ, [UR4+0x118], UR8 ;  /* 0x0001180804ff75b2 */ /* 0x0002620008000100 */
[----:B------:R1:W1:Y:S01]  /*0980*/  SYNCS.EXCH.64 URZ, [UR4+0x138], UR6 ;  /* 0x0001380604ff75b2 */ /* 0x0002620008000100 */
[----:B------:R1:W1:Y:S01]  /*0990*/  SYNCS.EXCH.64 URZ, [UR4+0x120], UR8 ;  /* 0x0001200804ff75b2 */ /* 0x0002620008000100 */
[----:B------:R1:W1:Y:S01]  /*09a0*/  SYNCS.EXCH.64 URZ, [UR4+0x140], UR6 ;  /* 0x0001400604ff75b2 */ /* 0x0002620008000100 */
[----:B------:R1:W1:Y:S01]  /*09b0*/  SYNCS.EXCH.64 URZ, [UR4+0x128], UR8 ;  /* 0x0001280804ff75b2 */ /* 0x0002620008000100 */
[----:B------:R1:W1:Y:S01]  /*09c0*/  SYNCS.EXCH.64 URZ, [UR4+0x148], UR6 ;  /* 0x0001480604ff75b2 */ /* 0x0002620008000100 */
[----:B------:R-:W-:Y:S01]  /*09d0*/  NOP ;  /* 0x0000000000007918 */ /* 0x000fe20000000000 */
.L_x_11:
[----:B------:R-:W2:Y:S01]  /*09e0*/  SHFL.IDX PT, R2, R52, RZ, 0x1f ;  /* 0x00001fff34027589 */ /* 0x000ea200000e0000 */
[----:B------:R-:W-:Y:S01]  /*09f0*/  NOP ;  /* 0x0000000000007918 */ /* 0x000fe20000000000 */
[----:B--2---:R-:W-:-:S13]  /*0a00*/  ISETP.NE.AND P0, PT, R2, 0x3, PT ;  /* 0x000000030200780c */ /* 0x004fda0003f05270 */
[----:B------:R-:W-:Y:S05]  /*0a10*/  @P0 BRA `(.L_x_12) ;  /* 0x0000000000300947 */ /* 0x000fea0003800000 */
[----:B-1----:R-:W1:Y:S01]  /*0a20*/  S2UR UR4, SR_CgaCtaId ;  /* 0x00000000000479c3 */ /* 0x002e620000008800 */
[----:B------:R-:W-:Y:S01]  /*0a30*/  UMOV UR6, 0x400 ;  /* 0x0000040000067882 */ /* 0x000fe20000000000 */
[----:B------:R-:W-:Y:S01]  /*0a40*/  UMOV UR5, 0x20 ;  /* 0x0000002000057882 */ /* 0x000fe20000000000 */
[----:B------:R-:W-:Y:S01]  /*0a50*/  ELECT P0, URZ, PT ;  /* 0x0000000000ff782f */ /* 0x000fe20003800000 */
[----:B-1----:R-:W-:Y:S02]  /*0a60*/  ULEA UR6, UR4, UR6, 0x18 ;  /* 0x0000000604067291 */ /* 0x002fe4000f8ec0ff */
[----:B------:R-:W-:-:S04]  /*0a70*/  UIADD3 UR4, UPT, UPT, -UR5, 0x100000, URZ ;  /* 0x0010000005047890 */ /* 0x000fc8000fffe1ff */
[----:B------:R-:W-:Y:S02]  /*0a80*/  USHF.L.U32 UR5, UR4, 0xb, URZ ;  /* 0x0000000b04057899 */ /* 0x000fe400080006ff */
[----:B------:R-:W-:Y:S01]  /*0a90*/  USHF.L.U32 UR4, UR4, 0x1, URZ ;  /* 0x0000000104047899 */ /* 0x000fe200080006ff */
[----:B------:R-:W1:Y:S11]  /*0aa0*/  FENCE.VIEW.ASYNC.S ;  /* 0x00000000000073c6 */ /* 0x000e760000000000 */
[----:B-1----:R2:W1:Y:S01]  /*0ab0*/  SYNCS.EXCH.64 URZ, [UR6+0x150], UR4 ;  /* 0x0001500406ff75b2 */ /* 0x0024620008000100 */
[----:B------:R2:W1:Y:S02]  /*0ac0*/  SYNCS.EXCH.64 URZ, [UR6+0x158], UR4 ;  /* 0x0001580406ff75b2 */ /* 0x0004640008000100 */
[----:B--2---:R-:W-:Y:S01]  /*0ad0*/  NOP ;  /* 0x0000000000007918 */ /* 0x004fe20000000000 */
.L_x_12:
[----:B------:R-:W2:Y:S01]  /*0ae0*/  SHFL.IDX PT, R2, R52, RZ, 0x1f ;  /* 0x00001fff34027589 */ /* 0x000ea200000e0000 */
[----:B------:R-:W-:Y:S01]  /*0af0*/  NOP ;  /* 0x0000000000007918 */ /* 0x000fe20000000000 */
[----:B--2---:R-:W-:-:S13]  /*0b00*/  ISETP.NE.AND P0, PT, R2, 0x4, PT ;  /* 0x000000040200780c */ /* 0x004fda0003f05270 */
[----:B------:R-:W-:Y:S05]  /*0b10*/  @P0 BRA `(.L_x_13) ;  /* 0x0000000000440947 */ /* 0x000fea0003800000 */
[----:B-1----:R-:W1:Y:S01]  /*0b20*/  S2UR UR6, SR_CgaCtaId ;  /* 0x00000000000679c3 */ /* 0x002e620000008800 */
[----:B------:R-:W-:Y:S01]  /*0b30*/  UMOV UR4, 0x100 ;  /* 0x0000010000047882 */ /* 0x000fe20000000000 */
[----:B------:R-:W-:Y:S01]  /*0b40*/  UMOV UR5, 0x400 ;  /* 0x0000040000057882 */ /* 0x000fe20000000000 */
[----:B------:R-:W-:Y:S01]  /*0b50*/  USEL UR4, UR4, 0xe0, UP3 ;  /* 0x000000e004047887 */ /* 0x000fe20009800000 */
[----:B------:R-:W-:Y:S01]  /*0b60*/  UMOV UR8, 0x1 ;  /* 0x0000000100087882 */ /* 0x000fe20000000000 */
[----:B------:R-:W-:Y:S01]  /*0b70*/  ELECT P0, URZ, PT ;  /* 0x0000000000ff782f */ /* 0x000fe20003800000 */
[----:B------:R-:W-:-:S04]  /*0b80*/  UIADD3 UR8, UPT, UPT, -UR8, 0x100000, URZ ;  /* 0x0010000008087890 */ /* 0x000fc8000fffe1ff */
[----:B------:R-:W-:Y:S02]  /*0b90*/  USHF.L.U32 UR9, UR8, 0xb, URZ ;  /* 0x0000000b08097899 */ /* 0x000fe400080006ff */
[----:B------:R-:W-:Y:S02]  /*0ba0*/  USHF.L.U32 UR8, UR8, 0x1, URZ ;  /* 0x0000000108087899 */ /* 0x000fe400080006ff */
[----:B-1----:R-:W-:Y:S02]  /*0bb0*/  ULEA UR6, UR6, UR5, 0x18 ;  /* 0x0000000506067291 */ /* 0x002fe4000f8ec0ff */
[----:B------:R-:W-:-:S04]  /*0bc0*/  UIADD3 UR4, UPT, UPT, -UR4, 0x100000, URZ ;  /* 0x0010000004047890 */ /* 0x000fc8000fffe1ff */
[----:B------:R-:W-:Y:S02]  /*0bd0*/  USHF.L.U32 UR5, UR4, 0xb, URZ ;  /* 0x0000000b04057899 */ /* 0x000fe400080006ff */
[----:B------:R-:W-:Y:S01]  /*0be0*/  USHF.L.U32 UR4, UR4, 0x1, URZ ;  /* 0x0000000104047899 */ /* 0x000fe200080006ff */
[----:B------:R-:W1:Y:S03]  /*0bf0*/  FENCE.VIEW.ASYNC.S ;  /* 0x00000000000073c6 */ /* 0x000e660000000000 */
[----:B-1----:R2:W1:Y:S08]  /*0c00*/  SYNCS.EXCH.64 URZ, [UR6+0x160], UR8 ;  /* 0x0001600806ff75b2 */ /* 0x0024700008000100 */
[----:B------:R2:W1:Y:S02]  /*0c10*/  SYNCS.EXCH.64 URZ, [UR6+0x168], UR4 ;  /* 0x0001680406ff75b2 */ /* 0x0004640008000100 */
[----:B--2---:R-:W-:Y:S01]  /*0c20*/  NOP ;  /* 0x0000000000007918 */ /* 0x004fe20000000000 */
.L_x_13:
[----:B------:R-:W2:Y:S01]  /*0c30*/  SHFL.IDX PT, R2, R52, RZ, 0x1f ;  /* 0x00001fff34027589 */ /* 0x000ea200000e0000 */
[----:B------:R-:W1:Y:S01]  /*0c40*/  S2UR UR51, SR_CTAID.X ;  /* 0x00000000003379c3 */ /* 0x000e620000002500 */
[----:B------:R-:W-:-:S07]  /*0c50*/  NOP ;  /* 0x0000000000007918 */ /* 0x000fce0000000000 */
[----:B------:R-:W1:Y:S01]  /*0c60*/  S2UR UR24, SR_CTAID.Y ;  /* 0x00000000001879c3 */ /* 0x000e620000002600 */
[----:B--2---:R-:W-:-:S13]  /*0c70*/  ISETP.NE.AND P0, PT, R2, 0x5, PT ;  /* 0x000000050200780c */ /* 0x004fda0003f05270 */
[----:B-1----:R-:W-:Y:S05]  /*0c80*/  @P0 BRA `(.L_x_14) ;  /* 0x0000000000480947 */ /* 0x002fea0003800000 */
        /* <DEDUP_REMOVED lines=13> */
[----:B-1----:R1:W2:Y:S01]  /*0d60*/  SYNCS.EXCH.64 URZ, [UR4+0x170], UR8 ;  /* 0x0001700804ff75b2 */ /* 0x0022a20008000100 */
[----:B------:R1:W1:Y:S01]  /*0d70*/  SYNCS.EXCH.64 URZ, [UR4+0x180], UR6 ;  /* 0x0001800604ff75b2 */ /* 0x0002620008000100 */
[----:B------:R1:W1:Y:S01]  /*0d80*/  SYNCS.EXCH.64 URZ, [UR4+0x178], UR8 ;  /* 0x0001780804ff75b2 */ /* 0x0002620008000100 */
[----:B------:R1:W1:Y:S01]  /*0d90*/  SYNCS.EXCH.64 URZ, [UR4+0x188], UR6 ;  /* 0x0001880604ff75b2 */ /* 0x0002620008000100 */
[----:B------:R-:W-:Y:S01]  /*0da0*/  NOP ;  /* 0x0000000000007918 */ /* 0x000fe20000000000 */
.L_x_14:
[----:B------:R-:W-:-:S05]  /*0db0*/  CS2R.32 R45, SR_CgaSize ;  /* 0x00000000002d7805 */ /* 0x000fca0000008a00 */
[----:B------:R-:W-:-:S05]  /*0dc0*/  IMAD R45, R45, -0xa0, RZ ;  /* 0xffffff602d2d7824 */ /* 0x000fca00078e02ff */
[----:B------:R-:W-:-:S14]  /*0dd0*/  R2UR UR5, R45 ;  /* 0x000000002d0572ca */ /* 0x000fdc00000e0000 */
[----:B------:R-:W3:Y:S01]  /*0de0*/  LDCU UR5, c[0x0][UR5+0x2b0] ;  /* 0x00005600050577ac */ /* 0x000ee20008000800 */
[----:B------:R-:W-:Y:S02]  /*0df0*/  I2FP.F32.U32 R45, UR51 ;  /* 0x00000033002d7c45 */ /* 0x000fe40008201000 */
[----:B------:R-:W-:-:S05]  /*0e00*/  CS2R.32 R3, SR_CgaSize ;  /* 0x0000000000037805 */ /* 0x000fca0000008a00 */
[----:B------:R-:W-:-:S06]  /*0e10*/  IMAD R3, R3, -0xa0, RZ ;  /* 0xffffff6003037824 */ /* 0x000fcc00078e02ff */
[----:B------:R-:W4:Y:S01]  /*0e20*/  LDC R3, c[0x0][R3+0x2a0] ;  /* 0x0000a80003037b82 */ /* 0x000f220000000800 */
[----:B------:R-:W-:Y:S02]  /*0e30*/  I2FP.F32.U32 R44, UR24 ;  /* 0x00000018002c7c45 */ /* 0x000fe40008201000 */
[----:B------:R-:W-:-:S05]  /*0e40*/  CS2R.32 R2, SR_CgaSize ;  /* 0x0000000000027805 */ /* 0x000fca0000008a00 */
[----:B------:R-:W-:-:S05]  /*0e50*/  IMAD R2, R2, -0xa0, RZ ;  /* 0xffffff6002027824 */ /* 0x000fca00078e02ff */
[----:B-1----:R-:W-:-:S14]  /*0e60*/  R2UR UR4, R2 ;  /* 0x00000000020472ca */ /* 0x002fdc00000e0000 */
[----:B------:R-:W1:Y:S01]  /*0e70*/  LDCU UR4, c[0x0][UR4+0x2b4] ;  /* 0x00005680040477ac */ /* 0x000e620008000800 */
[----:B------:R-:W-:Y:S01]  /*0e80*/  NOP ;  /* 0x0000000000007918 */ /* 0x000fe20000000000 */
[----:B------:R-:W2:Y:S01]  /*0e90*/  LDCU UR19, c[0x0][0xc24] ;  /* 0x00018480ff1377ac */ /* 0x000ea20008000800 */
[----:B------:R-:W-:-:S05]  /*0ea0*/  CS2R.32 R2, SR_CgaSize ;  /* 0x0000000000027805 */ /* 0x000fca0000008a00 */
[----:B------:R-:W-:-:S06]  /*0eb0*/  IMAD R2, R2, -0xa0, RZ ;  /* 0xffffff6002027824 */ /* 0x000fcc00078e02ff */
[----:B------:R-:W4:Y:S01]  /*0ec0*/  LDC R2, c[0x0][R2+0x2a4] ;  /* 0x0000a90002027b82 */ /* 0x000f220000000800 */
[----:B---3--:R-:W-:-:S07]  /*0ed0*/  FMUL R45, R45, UR5 ;  /* 0x000000052d2d7c20 */ /* 0x008fce0008400000 */
[----:B------:R-:W3:Y:S01]  /*0ee0*/  S2UR UR52, SR_CTAID.Z ;  /* 0x00000000003479c3 */ /* 0x000ee20000002700 */
[----:B-1----:R-:W-:Y:S01]  /*0ef0*/  FMUL R44, R44, UR4 ;  /* 0x000000042c2c7c20 */ /* 0x002fe20008400000 */
[----:B------:R-:W1:Y:S01]  /*0f00*/  F2I.U32.TRUNC.NTZ R45, R45 ;  /* 0x0000002d002d7305 */ /* 0x000e62000020f000 */
[----:B--2---:R-:W-:-:S07]  /*0f10*/  UISETP.GE.AND UP0, UPT, UR19, 0x1, UPT ;  /* 0x000000011300788c */ /* 0x004fce000bf06270 */
[----:B------:R-:W2:Y:S01]  /*0f20*/  F2I.U32.TRUNC.NTZ R44, R44 ;  /* 0x0000002c002c7305 */ /* 0x000ea2000020f000 */
[----:B-1----:R-:W-:-:S05]  /*0f30*/  IADD3 R45, PT, PT, -R45, RZ, RZ ;  /* 0x000000ff2d2d7210 */ /* 0x002fca0007ffe1ff */
[----:B----4-:R-:W-:Y:S01]  /*0f40*/  IMAD R45, R3, R45, UR51 ;  /* 0x00000033032d7e24 */ /* 0x010fe2000f8e022d */
[----:B--2---:R-:W-:-:S05]  /*0f50*/  IADD3 R44, PT, PT, -R44, RZ, RZ ;  /* 0x000000ff2c2c7210 */ /* 0x004fca0007ffe1ff */
[----:B------:R-:W-:Y:S01]  /*0f60*/  IMAD R44, R2, R44, UR24 ;  /* 0x00000018022c7e24 */ /* 0x000fe2000f8e022c */
[----:B------:R-:W-:Y:S06]  /*0f70*/  BAR.SYNC.DEFER_BLOCKING 0x0 ;  /* 0x0000000000007b1d */ /* 0x000fec0000010000 */
[----:B---3--:R-:W-:Y:S05]  /*0f80*/  BRA.U !UP0, `(.L_x_15) ;  /* 0x0000000108d47547 */ /* 0x008fea000b800000 */
[----:B------:R-:W1:Y:S01]  /*0f90*/  LDCU.128 UR20, c[0x0][0xc10] ;  /* 0x00018200ff1477ac */ /* 0x000e620008000c00 */
[----:B------:R-:W2:Y:S01]  /*0fa0*/  LDCU UR6, c[0x0][0x370] ;  /* 0x00006e00ff0677ac */ /* 0x000ea20008000800 */
[----:B------:R-:W3:Y:S01]  /*0fb0*/  LDCU UR4, c[0x0][0x374] ;  /* 0x00006e80ff0477ac */ /* 0x000ee20008000800 */
[----:B------:R-:W4:Y:S01]  /*0fc0*/  LDCU UR25, c[0x0][0xc0c] ;  /* 0x00018180ff1977ac */ /* 0x000f220008000800 */
[----:B------:R-:W4:Y:S01]  /*0fd0*/  LDCU UR5, c[0x0][0xc20] ;  /* 0x00018400ff0577ac */ /* 0x000f220008000800 */
[----:B------:R-:W4:Y:S01]  /*0fe0*/  LDCU.64 UR16, c[0x0][0xc28] ;  /* 0x00018500ff1077ac */ /* 0x000f220008000a00 */
[----:B-1----:R-:W-:Y:S02]  /*0ff0*/  UISETP.NE.AND UP0, UPT, UR22, 0x1, UPT ;  /* 0x000000011600788c */ /* 0x002fe4000bf05270 */
[----:B---3--:R-:W-:Y:S02]  /*1000*/  UIMAD.WIDE.U32 UR8, UR4, UR23, URZ ;  /* 0x00000017040872a5 */ /* 0x008fe4000f8e00ff */
[----:B--2---:R-:W-:-:S02]  /*1010*/  UIMAD.WIDE.U32 UR10, UR6, UR20, URZ ;  /* 0x00000014060a72a5 */ /* 0x004fc4000f8e00ff */
[----:B----4-:R-:W-:Y:S02]  /*1020*/  UISETP.NE.AND UP2, UPT, UR25, 0x1, UPT ;  /* 0x000000011900788c */ /* 0x010fe4000bf45270 */
[----:B------:R-:W-:Y:S01]  /*1030*/  UISETP.NE.AND UP4, UPT, UR19, 0x1, UPT ;  /* 0x000000011300788c */ /* 0x000fe2000bf85270 */
[----:B------:R-:W-:Y:S02]  /*1040*/  UMOV UR8, UR9 ;  /* 0x0000000900087c82 */ /* 0x000fe40008000000 */
[----:B------:R-:W-:Y:S01]  /*1050*/  UMOV UR10, UR11 ;  /* 0x0000000b000a7c82 */ /* 0x000fe20008000000 */
[----:B------:R-:W-:Y:S02]  /*1060*/  @UP0 USHF.R.U32.HI UR4, URZ, UR5, UR8 ;  /* 0x00000005ff040299 */ /* 0x000fe40008011608 */
[----:B------:R-:W-:Y:S02]  /*1070*/  UIMAD.WIDE.U32 UR12, UR24, UR23, URZ ;  /* 0x00000017180c72a5 */ /* 0x000fe4000f8e00ff */
[----:B------:R-:W-:-:S02]  /*1080*/  UIMAD.WIDE.U32 UR8, UR4, UR16, URZ ;  /* 0x00000010040872a5 */ /* 0x000fc4000f8e00ff */
[----:B------:R-:W-:Y:S02]  /*1090*/  @UP2 USHF.R.U32.HI UR6, URZ, UR21, UR10 ;  /* 0x00000015ff062299 */ /* 0x000fe4000801160a */
[----:B------:R-:W-:Y:S02]  /*10a0*/  UIMAD.WIDE.U32 UR14, UR51, UR20, URZ ;  /* 0x00000014330e72a5 */ /* 0x000fe4000f8e00ff */
[----:B------:R-:W-:Y:S01]  /*10b0*/  UIMAD.WIDE.U32 UR10, UR6, UR16, URZ ;  /* 0x00000010060a72a5 */ /* 0x000fe2000f8e00ff */
[----:B------:R-:W-:Y:S01]  /*10c0*/  UMOV UR12, UR13 ;  /* 0x0000000d000c7c82 */ /* 0x000fe20008000000 */
[----:B------:R-:W-:Y:S01]  /*10d0*/  UMOV UR8, UR9 ;  /* 0x0000000900087c82 */ /* 0x000fe20008000000 */
[----:B------:R-:W-:Y:S02]  /*10e0*/  USHF.R.U32.HI UR12, URZ, UR5, UR12 ;  /* 0x00000005ff0c7299 */ /* 0x000fe4000801160c */
[----:B------:R-:W-:Y:S01]  /*10f0*/  @UP4 USHF.R.U32.HI UR4, URZ, UR17, UR8 ;  /* 0x00000011ff044299 */ /* 0x000fe20008011608 */
[----:B------:R-:W-:Y:S01]  /*1100*/  UMOV UR14, UR15 ;  /* 0x0000000f000e7c82 */ /* 0x000fe20008000000 */
[----:B------:R-:W-:Y:S01]  /*1110*/  UMOV UR10, UR11 ;  /* 0x0000000b000a7c82 */ /* 0x000fe20008000000 */
[----:B------:R-:W-:-:S02]  /*1120*/  USHF.R.U32.HI UR14, URZ, UR21, UR14 ;  /* 0x00000015ff0e7299 */ /* 0x000fc4000801160e */
[----:B------:R-:W-:Y:S02]  /*1130*/  USEL UR5, UR24, UR12, !UP0 ;  /* 0x0000000c18057287 */ /* 0x000fe4000c000000 */
[----:B------:R-:W-:Y:S02]  /*1140*/  @UP4 USHF.R.U32.HI UR6, URZ, UR17, UR10 ;  /* 0x00000011ff064299 */ /* 0x000fe4000801160a */
[----:B------:R-:W-:Y:S02]  /*1150*/  UIMAD UR7, UR4, UR19, URZ ;  /* 0x00000013040772a4 */ /* 0x000fe4000f8e02ff */
[----:B------:R-:W-:Y:S02]  /*1160*/  USEL UR4, UR51, UR14, !UP2 ;  /* 0x0000000e33047287 */ /* 0x000fe4000d000000 */
[----:B------:R-:W-:Y:S02]  /*1170*/  UIMAD UR10, UR6, UR19, URZ ;  /* 0x00000013060a72a4 */ /* 0x000fe4000f8e02ff */
[----:B------:R-:W-:-:S02]  /*1180*/  UISETP.GE.AND UP0, UPT, UR5, UR7, UPT ;  /* 0x000000070500728c */ /* 0x000fc4000bf06270 */
[----:B------:R-:W-:Y:S02]  /*1190*/  UIMAD.WIDE.U32 UR8, UR5, UR16, URZ ;  /* 0x00000010050872a5 */ /* 0x000fe4000f8e00ff */
[----:B------:R-:W-:Y:S02]  /*11a0*/  UISETP.GE.OR UP0, UPT, UR4, UR10, UP0 ;  /* 0x0000000a0400728c */ /* 0x000fe40008706670 */
[----:B------:R-:W-:Y:S02]  /*11b0*/  UIMAD.WIDE.U32 UR10, UR4, UR16, URZ ;  /* 0x00000010040a72a5 */ /* 0x000fe4000f8e00ff */
[----:B------:R-:W-:Y:S01]  /*11c0*/  UIADD3 UR10, UPT, UPT, -UR4, URZ, URZ ;  /* 0x000000ff040a7290 */ /* 0x000fe2000fffe1ff */
[----:B------:R-:W-:Y:S01]  /*11d0*/  UMOV UR8, UR9 ;  /* 0x0000000900087c82 */ /* 0x000fe20008000000 */
[----:B------:R-:W-:Y:S02]  /*11e0*/  UIADD3 UR9, UPT, UPT, -UR5, URZ, URZ ;  /* 0x000000ff05097290 */ /* 0x000fe4000fffe1ff */
[----:B------:R-:W-:-:S03]  /*11f0*/  USHF.R.U32.HI UR8, URZ, UR17, UR8 ;  /* 0x00000011ff087299 */ /* 0x000fc60008011608 */
[----:B------:R-:W-:Y:S01]  /*1200*/  @!UP0 UMOV UR7, UR11 ;  /* 0x0000000b00078c82 */ /* 0x000fe20008000000 */
[----:B------:R-:W-:Y:S02]  /*1210*/  UIMAD UR24, UR22, UR9, UR24 ;  /* 0x00000009161872a4 */ /* 0x000fe4000f8e0218 */
[----:B------:R-:W-:Y:S02]  /*1220*/  USEL UR8, UR5, UR8, !UP4 ;  /* 0x0000000805087287 */ /* 0x000fe4000e000000 */
[----:B------:R-:W-:Y:S02]  /*1230*/  @!UP0 USHF.R.U32.HI UR7, URZ, UR17, UR7 ;  /* 0x00000011ff078299 */ /* 0x000fe40008011607 */
[----:B------:R-:W-:Y:S02]  /*1240*/  UIADD3 UR9, UPT, UPT, -UR8, URZ, URZ ;  /* 0x000000ff08097290 */ /* 0x000fe4000fffe1ff */
[----:B------:R-:W-:Y:S02]  /*1250*/  @!UP0 USEL UR7, UR4, UR7, !UP4 ;  /* 0x0000000704078287 */ /* 0x000fe4000e000000 */
[----:B------:R-:W-:-:S02]  /*1260*/  UIMAD UR9, UR19, UR9, UR5 ;  /* 0x00000009130972a4 */ /* 0x000fc4000f8e0205 */
[----:B------:R-:W-:Y:S02]  /*1270*/  @!UP0 UIADD3 UR8, UPT, UPT, UR8, -UR7, URZ ;  /* 0x8000000708088290 */ /* 0x000fe4000fffe0ff */
[----:B------:R-:W-:Y:S02]  /*1280*/  @!UP0 UIMAD UR7, UR9, UR6, UR7 ;  /* 0x00000006090782a4 */ /* 0x000fe4000f8e0207 */
[----:B------:R-:W-:Y:S02]  /*1290*/  @!UP0 UIMAD UR5, UR8, UR19, UR4 ;  /* 0x00000013080582a4 */ /* 0x000fe4000f8e0204 */
[----:B------:R-:W-:Y:S02]  /*12a0*/  UIMAD UR6, UR25, UR10, UR51 ;  /* 0x0000000a190672a4 */ /* 0x000fe4000f8e0233 */
[----:B------:R-:W-:Y:S01]  /*12b0*/  UIMAD UR24, UR5, UR22, UR24 ;  /* 0x00000016051872a4 */ /* 0x000fe2000f8e0218 */
[----:B------:R-:W-:Y:S02]  /*12c0*/  @!UP0 UMOV UR4, UR7 ;  /* 0x0000000700048c82 */ /* 0x000fe40008000000 */
[----:B------:R-:W-:-:S12]  /*12d0*/  UIMAD UR51, UR4, UR25, UR6 ;  /* 0x00000019043372a4 */ /* 0x000fd8000f8e0206 */
.L_x_15:
[----:B------:R-:W1:Y:S02]  /*12e0*/  LDCU UR4, c[0x0][0xc30] ;  /* 0x00018600ff0477ac */ /* 0x000e640008000800 */
[----:B-1----:R-:W-:-:S09]  /*12f0*/  UISETP.NE.AND UP0, UPT, UR4, 0x1, UPT ;  /* 0x000000010400788c */ /* 0x002fd2000bf05270 */
[----:B------:R-:W-:Y:S05]  /*1300*/  BRA.U UP0, `(.L_x_16) ;  /* 0x0000000100447547 */ /* 0x000fea000b800000 */
[----:B------:R-:W1:Y:S01]  /*1310*/  LDCU.128 UR8, c[0x0][0xc10] ;  /* 0x00018200ff0877ac */ /* 0x000e620008000c00 */
[----:B------:R-:W2:Y:S01]  /*1320*/  LDCU UR12, c[0x0][0xc0c] ;  /* 0x00018180ff0c77ac */ /* 0x000ea20008000800 */
[----:B------:R-:W3:Y:S01]  /*1330*/  LDCU UR13, c[0x0][0xc20] ;  /* 0x00018400ff0d77ac */ /* 0x000ee20008000800 */
[----:B-1----:R-:W-:Y:S02]  /*1340*/  UIMAD.WIDE.U32 UR6, UR51, UR8, URZ ;  /* 0x00000008330672a5 */ /* 0x002fe4000f8e00ff */
[----:B------:R-:W-:Y:S02]  /*1350*/  UIMAD.WIDE.U32 UR4, UR24, UR11, URZ ;  /* 0x0000000b180472a5 */ /* 0x000fe4000f8e00ff */
[----:B--2---:R-:W-:Y:S02]  /*1360*/  UISETP.NE.AND UP2, UPT, UR12, 0x1, UPT ;  /* 0x000000010c00788c */ /* 0x004fe4000bf45270 */
[----:B------:R-:W-:Y:S01]  /*1370*/  UISETP.NE.AND UP0, UPT, UR10, 0x1, UPT ;  /* 0x000000010a00788c */ /* 0x000fe2000bf05270 */
[----:B------:R-:W-:-:S02]  /*1380*/  UMOV UR6, UR7 ;  /* 0x0000000700067c82 */ /* 0x000fc40008000000 */
[----:B------:R-:W-:Y:S01]  /*1390*/  UMOV UR4, UR5 ;  /* 0x0000000500047c82 */ /* 0x000fe20008000000 */
[----:B------:R-:W-:Y:S02]  /*13a0*/  USHF.R.U32.HI UR6, URZ, UR9, UR6 ;  /* 0x00000009ff067299 */ /* 0x000fe40008011606 */
[----:B---3--:R-:W-:Y:S02]  /*13b0*/  USHF.R.U32.HI UR4, URZ, UR13, UR4 ;  /* 0x0000000dff047299 */ /* 0x008fe40008011604 */
[----:B------:R-:W-:Y:S02]  /*13c0*/  USEL UR5, UR51, UR6, !UP2 ;  /* 0x0000000633057287 */ /* 0x000fe4000d000000 */
[----:B------:R-:W-:-:S04]  /*13d0*/  USEL UR4, UR24, UR4, !UP0 ;  /* 0x0000000418047287 */ /* 0x000fc8000c000000 */
[----:B------:R-:W-:Y:S02]  /*13e0*/  UIADD3 UR6, UPT, UPT, UR5, -UR4, URZ ;  /* 0x8000000405067290 */ /* 0x000fe4000fffe0ff */
[----:B------:R-:W-:Y:S02]  /*13f0*/  UIADD3 UR4, UPT, UPT, -UR5, UR4, URZ ;  /* 0x0000000405047290 */ /* 0x000fe4000fffe1ff */
[----:B------:R-:W-:Y:S02]  /*1400*/  UIMAD UR24, UR6, UR10, UR24 ;  /* 0x0000000a061872a4 */ /* 0x000fe4000f8e0218 */
[----:B------:R-:W-:-:S12]  /*1410*/  UIMAD UR51, UR4, UR12, UR51 ;  /* 0x0000000c043372a4 */ /* 0x000fd8000f8e0233 */
.L_x_16:
[----:B------:R-:W-:Y:S01]  /*1420*/  BAR.SYNC.DEFER_BLOCKING 0x0 ;  /* 0x0000000000007b1d */ /* 0x000fe20000010000 */
[----:B------:R-:W-:Y:S01]  /*1430*/  UISETP.NE.AND UP0, UPT, UR18, 0x2, UPT ;  /* 0x000000021200788c */ /* 0x000fe2000bf05270 */
[----:B------:R-:W-:Y:S02]  /*1440*/  ISETP.NE.OR P3, PT, R0, 0x2, !P3 ;  /* 0x000000020000780c */ /* 0x000fe40005f65670 */
[----:B------:R-:W-:Y:S02]  /*1450*/  LOP3.LUT R0, R50, 0x1f, RZ, 0xc0, !PT ;  /* 0x0000001f32007812 */ /* 0x000fe400078ec0ff */
[----:B------:R-:W1:Y:S04]  /*1460*/  LDCU UR39, c[0x0][0xc24] ;  /* 0x00018480ff2777ac */ /* 0x000e680008000800 */
[----:B------:R-:W-:Y:S05]  /*1470*/  BRA.U UP0, `(.L_x_17) ;  /* 0x0000002100407547 */ /* 0x000fea000b800000 */
[----:B------:R-:W2:Y:S01]  /*1480*/  LDCU UR5, c[0x0][0x388] ;  /* 0x00007100ff0577ac */ /* 0x000ea20008000800 */
[----:B------:R-:W-:Y:S01]  /*1490*/  PLOP3.LUT P1, PT, PT, PT, UP3, 0x80, 0x8 ;  /* 0x000000000008781c */ /* 0x000fe20003f2f038 */
[----:B------:R-:W-:Y:S01]  /*14a0*/  IMAD.MOV.U32 R2, RZ, RZ, RZ ;  /* 0x000000ffff027224 */ /* 0x000fe200078e00ff */
[----:B------:R-:W-:Y:S01]  /*14b0*/  ISETP.EQ.OR P2, PT, R0, RZ, P3 ;  /* 0x000000ff0000720c */ /* 0x000fe20001f42670 */
[----:B------:R-:W3:Y:S01]  /*14c0*/  LDCU UR8, c[0x0][0x38c] ;  /* 0x00007180ff0877ac */ /* 0x000ee20008000800 */
[----:B------:R-:W-:Y:S01]  /*14d0*/  PLOP3.LUT P1, PT, P1, PT, PT, 0x8, 0x80 ;  /* 0x000000000080781c */ /* 0x000fe20000f2e170 */
[----:B------:R-:W4:Y:S01]  /*14e0*/  LDCU.64 UR6, c[0x0][0x390] ;  /* 0x00007200ff0677ac */ /* 0x000f220008000a00 */
[----:B------:R-:W1:Y:S01]  /*14f0*/  LDCU UR53, c[0x0][0x370] ;  /* 0x00006e00ff3577ac */ /* 0x000e620008000800 */
[----:B------:R-:W1:Y:S01]  /*1500*/  LDCU.64 UR42, c[0x0][0x348] ;  /* 0x00006900ff2a77ac */ /* 0x000e620008000a00 */
[----:B--2---:R-:W-:Y:S01]  /*1510*/  UIADD3 UR5, UPT, UPT, UR5, 0x1f, URZ ;  /* 0x0000001f05057890 */ /* 0x004fe2000fffe0ff */
[----:B------:R-:W2:Y:S03]  /*1520*/  LDCU UR52, c[0x0][0x374] ;  /* 0x00006e80ff3477ac */ /* 0x000ea60008000800 */
[----:B------:R-:W-:Y:S01]  /*1530*/  USHF.R.S32.HI UR4, URZ, 0x1f, UR5 ;  /* 0x0000001fff047899 */ /* 0x000fe20008011405 */
[----:B------:R-:W-:Y:S01]  /*1540*/  UMOV UR26, 0x1 ;  /* 0x00000001001a7882 */ /* 0x000fe20000000000 */
[----:B------:R-:W-:-:S02]  /*1550*/  UMOV UR31, URZ ;  /* 0x000000ff001f7c82 */ /* 0x000fc40008000000 */
[----:B------:R-:W-:Y:S01]  /*1560*/  ULEA.HI UR4, UR4, UR5, URZ, 0x5 ;  /* 0x0000000504047291 */ /* 0x000fe2000f8f28ff */
[----:B------:R-:W-:Y:S01]  /*1570*/  UMOV UR36, URZ ;  /* 0x000000ff00247c82 */ /* 0x000fe20008000000 */
[----:B------:R-:W-:Y:S02]  /*1580*/  UMOV UR38, URZ ;  /* 0x000000ff00267c82 */ /* 0x000fe40008000000 */
[----:B------:R-:W-:-:S04]  /*1590*/  USHF.R.S32.HI UR4, URZ, 0x5, UR4 ;  /* 0x00000005ff047899 */ /* 0x000fc80008011404 */
[----:B---3--:R-:W-:-:S04]  /*15a0*/  UIMAD UR4, UR4, UR8, URZ ;  /* 0x00000008040472a4 */ /* 0x008fc8000f8e02ff */
[----:B----4-:R-:W-:-:S04]  /*15b0*/  UIMAD UR4, UR4, UR6, URZ ;  /* 0x00000006040472a4 */ /* 0x010fc8000f8e02ff */
[----:B------:R-:W-:-:S04]  /*15c0*/  UIMAD UR54, UR4, UR7, URZ ;  /* 0x00000007043672a4 */ /* 0x000fc8000f8e02ff */
[----:B------:R-:W-:Y:S02]  /*15d0*/  UISETP.NE.AND UP1, UPT, UR54, URZ, UPT ;  /* 0x000000ff3600728c */ /* 0x000fe4000bf25270 */
[----:B------:R-:W-:-:S04]  /*15e0*/  UISETP.LT.U32.AND UP0, UPT, UR54, 0x11, UPT ;  /* 0x000000113600788c */ /* 0x000fc8000bf01070 */
[----:B------:R-:W-:-:S04]  /*15f0*/  USEL UR4, UR54, 0x11, UP0 ;  /* 0x0000001136047887 */ /* 0x000fc80008000000 */
[----:B------:R-:W-:Y:S02]  /*1600*/  UIADD3 UR5, UPT, UPT, UR4, -0x1, URZ ;  /* 0xffffffff04057890 */ /* 0x000fe4000fffe0ff */
[----:B------:R-:W-:Y:S02]  /*1610*/  @!UP1 UIADD3 UR5, UPT, UPT, UR4, URZ, URZ ;  /* 0x000000ff04059290 */ /* 0x000fe4000fffe0ff */
[----:B------:R-:W-:Y:S02]  /*1620*/  UIADD3 UR50, UPT, UPT, UR54, -UR4, URZ ;  /* 0x8000000436327290 */ /* 0x000fe4000fffe0ff */
[----:B-12---:R-:W-:-:S12]  /*1630*/  UIADD3 UR55, UPT, UPT, UR5, 0x1, URZ ;  /* 0x0000000105377890 */ /* 0x006fd8000fffe0ff */
.L_x_33:
[----:B------:R-:W1:Y:S01]  /*1640*/  S2UR UR30, SR_CgaCtaId ;  /* 0x00000000001e79c3 */ /* 0x000e620000008800 */
[----:B------:R-:W-:Y:S01]  /*1650*/  UMOV UR4, 0x400 ;  /* 0x0000040000047882 */ /* 0x000fe20000000000 */
[----:B------:R-:W-:Y:S01]  /*1660*/  MOV R0, UR26 ;  /* 0x0000001a00007c02 */ /* 0x000fe20008000f00 */
[----:B------:R-:W-:Y:S02]  /*1670*/  UISETP.NE.AND UP0, UPT, UR54, URZ, UPT ;  /* 0x000000ff3600728c */ /* 0x000fe4000bf05270 */
[----:B------:R-:W-:Y:S01]  /*1680*/  USHF.L.U32 UR44, UR51, 0x6, URZ ;  /* 0x00000006332c7899 */ /* 0x000fe200080006ff */
[----:B------:R-:W-:Y:S01]  /*1690*/  SHF.L.U32 R0, R0, 0x1f, RZ ;  /* 0x0000001f00007819 */ /* 0x000fe200000006ff */
[----:B------:R-:W-:Y:S01]  /*16a0*/  USHF.L.U32 UR19, UR24, 0x7, URZ ;  /* 0x0000000718137899 */ /* 0x000fe200080006ff */
[----:B------:R-:W-:Y:S01]  /*16b0*/  UMOV UR27, URZ ;  /* 0x000000ff001b7c82 */ /* 0x000fe20008000000 */
[----:B------:R-:W-:Y:S01]  /*16c0*/  UMOV UR22, URZ ;  /* 0x000000ff00167c82 */ /* 0x000fe20008000000 */
[----:B------:R-:W-:Y:S01]  /*16d0*/  UMOV UR21, URZ ;  /* 0x000000ff00157c82 */ /* 0x000fe20008000000 */
[----:B------:R-:W-:Y:S01]  /*16e0*/  UMOV UR20, URZ ;  /* 0x000000ff00147c82 */ /* 0x000fe20008000000 */
[----:B-1----:R-:W-:-:S04]  /*16f0*/  ULEA UR30, UR30, UR4, 0x18 ;  /* 0x000000041e1e7291 */ /* 0x002fc8000f8ec0ff */
[----:B------:R-:W-:-:S09]  /*1700*/  ULEA UR4, UR31, UR30, 0x3 ;  /* 0x0000001e1f047291 */ /* 0x000fd2000f8e18ff */
[----:B------:R1:W2:Y:S01]  /*1710*/  SYNCS.PHASECHK.TRANS64.TRYWAIT P0, [UR4+0x88], R0 ;  /* 0x00008800ff0075a7 */ /* 0x0002a20008001104 */
[----:B------:R-:W-:Y:S05]  /*1720*/  BRA.U !UP0, `(.L_x_18) ;  /* 0x0000000508987547 */ /* 0x000fea000b800000 */
[----:B------:R-:W3:Y:S01]  /*1730*/  LDCU.128 UR12, c[0x0][0x480] ;  /* 0x00009000ff0c77ac */ /* 0x000ee20008000c00 */
[----:B------:R-:W4:Y:S01]  /*1740*/  LDCU.128 UR8, c[0x0][0x490] ;  /* 0x00009200ff0877ac */ /* 0x000f220008000c00 */
[----:B------:R-:W1:Y:S01]  /*1750*/  LDCU.64 UR20, c[0x0][0x4c0] ;  /* 0x00009800ff1477ac */ /* 0x000e620008000a00 */
[----:B------:R-:W1:Y:S01]  /*1760*/  LDCU.64 UR16, c[0x0][0x4f0] ;  /* 0x00009e00ff1077ac */ /* 0x000e620008000a00 */
[----:B------:R-:W1:Y:S01]  /*1770*/  LDCU UR18, c[0x0][0x4c8] ;  /* 0x00009900ff1277ac */ /* 0x000e620008000800 */
[----:B---3--:R-:W-:Y:S02]  /*1780*/  UIMAD.WIDE.U32 UR4, UR44, UR13, URZ ;  /* 0x0000000d2c0472a5 */ /* 0x008fe4000f8e00ff */
[----:B------:R-:W-:Y:S02]  /*1790*/  UISETP.NE.AND UP0, UPT, UR12, 0x1, UPT ;  /* 0x000000010c00788c */ /* 0x000fe4000bf05270 */
[----:B------:R-:W-:Y:S01]  /*17a0*/  USHF.R.U32.HI UR5, URZ, UR14, UR5 ;  /* 0x0000000eff057299 */ /* 0x000fe20008011605 */
[----:B------:R-:W3:Y:S03]  /*17b0*/  LDCU UR45, c[0x0][0x38c] ;  /* 0x00007180ff2d77ac */ /* 0x000ee60008000800 */
[----:B------:R-:W-:-:S02]  /*17c0*/  USEL UR5, UR44, UR5, !UP0 ;  /* 0x000000052c057287 */ /* 0x000fc4000c000000 */
[----:B------:R-:W-:Y:S02]  /*17d0*/  UISETP.NE.AND UP0, UPT, UR15, 0x1, UPT ;  /* 0x000000010f00788c */ /* 0x000fe4000bf05270 */
[----:B----4-:R-:W-:Y:S01]  /*17e0*/  UIMAD.WIDE.U32 UR6, UR5, UR8, URZ ;  /* 0x00000008050672a5 */ /* 0x010fe2000f8e00ff */
[----:B------:R-:W4:Y:S01]  /*17f0*/  LDCU UR8, c[0x0][0x4a0] ;  /* 0x00009400ff0877ac */ /* 0x000f220008000800 */
[----:B------:R-:W1:Y:S05]  /*1800*/  LDCU UR23, c[0x0][0x4cc] ;  /* 0x00009980ff1777ac */ /* 0x000e6a0008000800 */
[----:B------:R-:W-:Y:S01]  /*1810*/  UMOV UR4, UR7 ;  /* 0x0000000700047c82 */ /* 0x000fe20008000000 */
[----:B------:R-:W1:Y:S01]  /*1820*/  LDCU.64 UR40, c[0x0][0x390] ;  /* 0x00007200ff2877ac */ /* 0x000e620008000a00 */
[----:B------:R-:W-:Y:S01]  /*1830*/  USHF.R.U32.HI UR4, URZ, UR9, UR4 ;  /* 0x00000009ff047299 */ /* 0x000fe20008011604 */
[----:B------:R-:W1:Y:S03]  /*1840*/  LDCU UR9, c[0x0][0x4ec] ;  /* 0x00009d80ff0977ac */ /* 0x000e660008000800 */
[----:B------:R-:W-:-:S02]  /*1850*/  USEL UR4, UR5, UR4, !UP0 ;  /* 0x0000000405047287 */ /* 0x000fc4000c000000 */
[----:B------:R-:W-:Y:S02]  /*1860*/  UISETP.NE.AND UP0, UPT, UR10, 0x1, UPT ;  /* 0x000000010a00788c */ /* 0x000fe4000bf05270 */
[----:B------:R-:W-:Y:S01]  /*1870*/  UIMAD.WIDE.U32 UR6, UR4, UR11, URZ ;  /* 0x0000000b040672a5 */ /* 0x000fe2000f8e00ff */
[----:B------:R-:W1:Y:S01]  /*1880*/  LDCU.64 UR24, c[0x0][0x4d0] ;  /* 0x00009a00ff1877ac */ /* 0x000e620008000a00 */
[----:B------:R-:W-:-:S05]  /*1890*/  UIADD3 UR38, UPT, UPT, UR55, UR36, URZ ;  /* 0x0000002437267290 */ /* 0x000fca000fffe0ff */
[----:B------:R-:W-:Y:S01]  /*18a0*/  UMOV UR6, UR7 ;  /* 0x0000000700067c82 */ /* 0x000fe20008000000 */
[----:B------:R-:W-:Y:S02]  /*18b0*/  UIADD3 UR7, UPT, UPT, -UR4, URZ, URZ ;  /* 0x000000ff04077290 */ /* 0x000fe4000fffe1ff */
[----:B----4-:R-:W-:Y:S02]  /*18c0*/  USHF.R.U32.HI UR6, URZ, UR8, UR6 ;  /* 0x00000008ff067299 */ /* 0x010fe40008011606 */
[----:B------:R-:W-:Y:S02]  /*18d0*/  UIADD3 UR8, UPT, UPT, -UR5, URZ, URZ ;  /* 0x000000ff05087290 */ /* 0x000fe4000fffe1ff */
[----:B------:R-:W-:Y:S02]  /*18e0*/  USEL UR14, UR4, UR6, !UP0 ;  /* 0x00000006040e7287 */ /* 0x000fe4000c000000 */
[----:B------:R-:W-:Y:S02]  /*18f0*/  UIMAD UR7, UR15, UR7, UR5 ;  /* 0x000000070f0772a4 */ /* 0x000fe4000f8e0205 */
[----:B------:R-:W-:-:S02]  /*1900*/  UIADD3 UR6, UPT, UPT, -UR14, URZ, URZ ;  /* 0x000000ff0e067290 */ /* 0x000fc4000fffe1ff */
[----:B------:R-:W-:Y:S02]  /*1910*/  UIMAD UR8, UR12, UR8, UR44 ;  /* 0x000000080c0872a4 */ /* 0x000fe4000f8e022c */
[----:B------:R-:W-:Y:S02]  /*1920*/  UIMAD UR13, UR10, UR6, UR4 ;  /* 0x000000060a0d72a4 */ /* 0x000fe4000f8e0204 */
[----:B-1----:R-:W-:Y:S02]  /*1930*/  UIMAD UR11, UR8, UR20, UR9 ;  /* 0x00000014080b72a4 */ /* 0x002fe4000f8e0209 */
[----:B------:R-:W-:Y:S01]  /*1940*/  UIMAD UR12, UR7, UR21, UR16 ;  /* 0x00000015070c72a4 */ /* 0x000fe2000f8e0210 */
[----:B------:R-:W1:Y:S02]  /*1950*/  LDCU.64 UR4, c[0x0][0x4f8] ;  /* 0x00009f00ff0477ac */ /* 0x000e640008000a00 */
[----:B------:R-:W4:Y:S01]  /*1960*/  LDCU UR6, c[0x0][0x500] ;  /* 0x0000a000ff0677ac */ /* 0x000f220008000800 */
[----:B------:R-:W-:Y:S01]  /*1970*/  UIMAD UR13, UR13, UR18, UR17 ;  /* 0x000000120d0d72a4 */ /* 0x000fe2000f8e0211 */
[----:B------:R-:W-:Y:S01]  /*1980*/  UMOV UR27, URZ ;  /* 0x000000ff001b7c82 */ /* 0x000fe20008000000 */
[----:B------:R-:W-:Y:S01]  /*1990*/  UMOV UR7, UR31 ;  /* 0x0000001f00077c82 */ /* 0x000fe20008000000 */
[----:B------:R-:W-:Y:S01]  /*19a0*/  UMOV UR20, URZ ;  /* 0x000000ff00147c82 */ /* 0x000fe20008000000 */
[----:B------:R-:W-:Y:S01]  /*19b0*/  UMOV UR21, URZ ;  /* 0x000000ff00157c82 */ /* 0x000fe20008000000 */
[----:B---3--:R-:W-:-:S07]  /*19c0*/  UMOV UR22, URZ ;  /* 0x000000ff00167c82 */ /* 0x008fce0008000000 */
.L_x_23:
[----:B------:R-:W-:Y:S01]  /*19d0*/  @!P3 MOV R3, 0x3000 ;  /* 0x000030000003b802 */ /* 0x000fe20000000f00 */
[----:B------:R-:W-:Y:S01]  /*19e0*/  ULEA UR9, UR7, UR30, 0x3 ;  /* 0x0000001e07097291 */ /* 0x000fe2000f8e18ff */
[----:B--2---:R-:W-:Y:S11]  /*19f0*/  @P0 BRA `(.L_x_19) ;  /* 0x0000000000100947 */ /* 0x004ff60003800000 */
[----:B------:R-:W-:Y:S04]  /*1a00*/  MOV R4, UR26 ;  /* 0x0000001a00047c02 */ /* 0x000fe80008000f00 */
[----:B------:R-:W-:Y:S04]  /*1a10*/  SHF.L.U32 R4, R4, 0x1f, RZ ;  /* 0x0000001f04047819 */ /* 0x000fe800000006ff */
[----:B------:R-:W2:Y:S02]  /*1a20*/  SYNCS.PHASECHK.TRANS64.TRYWAIT P0, [UR9+0x88], R4 ;  /* 0x00008804ff0075a7 */ /* 0x000ea40008001109 */
[----:B--2---:R-:W-:Y:S05]  /*1a30*/  @!P0 BRA `(.L_x_20) ;  /* 0x0000007400e48947 */ /* 0x004fea0003800000 */
.L_x_19:
[----:B------:R3:W-:Y:S01]  /*1a40*/  @!P3 SYNCS.ARRIVE.TRANS64 RZ, [UR9], R3 ;  /* 0x00000003ffffb9a7 */ /* 0x0007e20008000009 */
[----:B------:R-:W-:Y:S04]  /*1a50*/  BSSY.RECONVERGENT B0, `(.L_x_21) ;  /* 0x0000003000007945 */ /* 0x000fe80003800200 */
[----:B------:R-:W-:Y:S05]  /*1a60*/  @P2 BRA `(.L_x_22) ;  /* 0x0000000000042947 */ /* 0x000fea0003800000 */
[----:B-1--4-:R-:W-:Y:S05]  /*1a70*/  BPT.TRAP 0x1 ;  /* 0x000000040000795c */ /* 0x012fea0000300000 */
.L_x_22:
[----:B-1--4-:R-:W-:Y:S05]  /*1a80*/  BSYNC.RECONVERGENT B0 ;  /* 0x0000000000007941 */ /* 0x012fea0003800200 */
.L_x_21:
[----:B------:R-:W-:Y:S02]  /*1a90*/  UIADD3 UR8, UPT, UPT, UR7, 0x1, URZ ;  /* 0x0000000107087890 */ /* 0x000fe4000fffe0ff */
[----:B------:R-:W-:Y:S02]  /*1aa0*/  UIMAD UR15, UR20, UR23, UR4 ;  /* 0x00000017140f72a4 */ /* 0x000fe4000f8e0204 */
[----:B------:R-:W-:Y:S02]  /*1ab0*/  UISETP.NE.AND UP0, UPT, UR8, 0x11, UPT ;  /* 0x000000110800788c */ /* 0x000fe4000bf05270 */
[----:B------:R-:W-:Y:S02]  /*1ac0*/  ULEA UR17, UR7, UR30, 0xc ;  /* 0x0000001e07117291 */ /* 0x000fe4000f8e60ff */
[----:B------:R-:W-:Y:S02]  /*1ad0*/  USEL UR10, URZ, 0x1, UP0 ;  /* 0x00000001ff0a7887 */ /* 0x000fe40008000000 */
[----:B------:R-:W-:Y:S02]  /*1ae0*/  USEL UR31, UR8, URZ, UP0 ;  /* 0x000000ff081f7287 */ /* 0x000fe40008000000 */
[----:B------:R-:W-:Y:S02]  /*1af0*/  ULOP3.LUT UR26, UR26, UR10, URZ, 0x3c, !UPT ;  /* 0x0000000a1a1a7292 */ /* 0x000fe4000f8e3cff */
[----:B------:R-:W-:Y:S02]  /*1b00*/  ULEA UR8, UR31, UR30, 0x3 ;  /* 0x0000001e1f087291 */ /* 0x000fe4000f8e18ff */
[----:B------:R-:W-:Y:S02]  /*1b10*/  ULEA UR16, UR7, UR30, 0xd ;  /* 0x0000001e07107291 */ /* 0x000fe4000f8e68ff */
[----:B------:R-:W-:Y:S01]  /*1b20*/  UIADD3 UR34, UP0, UPT, UR42, 0x80, URZ ;  /* 0x000000802a227890 */ /* 0x000fe2000ff1e0ff */
[----:B--2---:R-:W-:Y:S01]  /*1b30*/  MOV R0, UR26 ;  /* 0x0000001a00007c02 */ /* 0x004fe20008000f00 */
[----:B------:R-:W-:Y:S02]  /*1b40*/  USHF.L.U32 UR10, UR27, 0x5, URZ ;  /* 0x000000051b0a7899 */ /* 0x000fe400080006ff */
[----:B------:R-:W-:Y:S01]  /*1b50*/  UIADD3.X UR35, UPT, UPT, URZ, UR43, URZ, UP0, !UPT ;  /* 0x0000002bff237290 */ /* 0x000fe200087fe4ff */
[----:B------:R-:W-:Y:S01]  /*1b60*/  SHF.L.U32 R0, R0, 0x1f, RZ ;  /* 0x0000001f00007819 */ /* 0x000fe200000006ff */
[----:B------:R-:W-:Y:S02]  /*1b70*/  UIADD3 UR32, UP3, UPT, UR42, 0x200, URZ ;  /* 0x000002002a207890 */ /* 0x000fe4000ff7e0ff */
[----:B------:R-:W-:Y:S01]  /*1b80*/  UIADD3 UR16, UPT, UPT, UR16, 0x15400, URZ ;  /* 0x0001540010107890 */ /* 0x000fe2000fffe0ff */
[----:B------:R1:W2:Y:S01]  /*1b90*/  SYNCS.PHASECHK.TRANS64.TRYWAIT P0, [UR8+0x88], R0 ;  /* 0x00008800ff0075a7 */ /* 0x0002a20008001108 */
[----:B------:R-:W-:Y:S02]  /*1ba0*/  UIMAD UR8, UR21, UR24, UR5 ;  /* 0x00000018150872a4 */ /* 0x000fe4000f8e0205 */
[----:B------:R-:W-:Y:S02]  /*1bb0*/  UIMAD UR7, UR22, UR25, UR6 ;  /* 0x00000019160772a4 */ /* 0x000fe4000f8e0206 */
[----:B------:R-:W-:Y:S02]  /*1bc0*/  ULEA UR15, UR8, UR15, 0x5 ;  /* 0x0000000f080f7291 */ /* 0x000fe4000f8e28ff */
[----:B------:R-:W-:Y:S02]  /*1bd0*/  UIADD3 UR8, UPT, UPT, UR17, 0x4400, URZ ;  /* 0x0000440011087890 */ /* 0x000fe4000fffe0ff */
[----:B------:R-:W-:Y:S02]  /*1be0*/  ULEA UR7, UR7, UR15, 0xa ;  /* 0x0000000f07077291 */ /* 0x000fe4000f8e50ff */
[----:B------:R-:W-:Y:S02]  /*1bf0*/  UIADD3.X UR33, UPT, UPT, URZ, UR43, URZ, UP3, !UPT ;  /* 0x0000002bff217290 */ /* 0x000fe40009ffe4ff */
[----:B------:R-:W-:Y:S02]  /*1c00*/  UPRMT UR7, UR7, 0x5410, URZ ;  /* 0x0000541007077896 */ /* 0x000fe400080000ff */
[----:B------:R-:W-:Y:S02]  /*1c10*/  UIADD3 UR37, UPT, UPT, UR20, 0x1, URZ ;  /* 0x0000000114257890 */ /* 0x000fe4000fffe0ff */
[----:B------:R-:W-:Y:S02]  /*1c20*/  UIADD3 UR29, UPT, UPT, UR21, 0x1, URZ ;  /* 0x00000001151d7890 */ /* 0x000fe4000fffe0ff */
[----:B------:R-:W-:Y:S02]  /*1c30*/  UISETP.NE.AND UP2, UPT, UR37, UR45, UPT ;  /* 0x0000002d2500728c */ /* 0x000fe4000bf45270 */
[----:B------:R-:W-:Y:S01]  /*1c40*/  UIADD3 UR28, UPT, UPT, UR22, 0x1, URZ ;  /* 0x00000001161c7890 */ /* 0x000fe2000fffe0ff */
[----:B------:R4:W-:Y:S01]  /*1c50*/  UTMALDG.5D.IM2COL [UR8], [UR34], UR7 ;  /* 0x00000008220073b4 */ /* 0x0009e20008060007 */
[----:B------:R-:W-:Y:S01]  /*1c60*/  UIADD3 UR36, UPT, UPT, UR36, 0x1, URZ ;  /* 0x0000000124247890 */ /* 0x000fe2000fffe0ff */
[----:B------:R-:W-:Y:S01]  /*1c70*/  UMOV UR46, 0x0 ;  /* 0x00000000002e7882 */ /* 0x000fe20000000000 */
[----:B------:R-:W-:Y:S01]  /*1c80*/  UMOV UR47, 0x10000000 ;  /* 0x10000000002f7882 */ /* 0x000fe20000000000 */
[----:B------:R-:W-:Y:S01]  /*1c90*/  UMOV UR17, UR9 ;  /* 0x0000000900117c82 */ /* 0x000fe20008000000 */
[----:B------:R-:W-:Y:S03]  /*1ca0*/  UMOV UR18, UR10 ;  /* 0x0000000a00127c82 */ /* 0x000fe60008000000 */
[----:B------:R-:W-:Y:S01]  /*1cb0*/  @UP2 UIADD3 UR29, UPT, UPT, UR21, URZ, URZ ;  /* 0x000000ff151d2290 */ /* 0x000fe2000fffe0ff */
[----:B------:R3:W-:Y:S03]  /*1cc0*/  UTMALDG.5D [UR16], [UR32], desc[UR46] ;  /* 0x00002e10200075b4 */ /* 0x0007e60008021000 */
[----:B------:R-:W-:Y:S11]  /*1cd0*/  UISETP.NE.AND UP1, UPT, UR29, UR40, UPT ;  /* 0x000000281d00728c */ /* 0x000ff6000bf25270 */
[----:B------:R-:W-:Y:S04]  /*1ce0*/  @UP1 UIADD3 UR28, UPT, UPT, UR22, URZ, URZ ;  /* 0x000000ff161c1290 */ /* 0x000fe8000fffe0ff */
[----:B------:R-:W-:Y:S02]  /*1cf0*/  UISETP.NE.AND UP0, UPT, UR28, UR41, UPT ;  /* 0x000000291c00728c */ /* 0x000fe4000bf05270 */
[----:B----4-:R-:W-:Y:S09]  /*1d00*/  UIADD3 UR8, UPT, UPT, UR27, 0x1, URZ ;  /* 0x000000011b087890 */ /* 0x010ff2000fffe0ff */
[----:B------:R-:W-:Y:S01]  /*1d10*/  @UP0 UIADD3 UR8, UPT, UPT, UR27, URZ, URZ ;  /* 0x000000ff1b080290 */ /* 0x000fe2000fffe0ff */
[----:B------:R-:W-:Y:S06]  /*1d20*/  UMOV UR7, UR31 ;  /* 0x0000001f00077c82 */ /* 0x000fec0008000000 */
[----:B------:R-:W-:Y:S01]  /*1d30*/  UMOV UR27, UR8 ;  /* 0x00000008001b7c82 */ /* 0x000fe20008000000 */
[----:B---3--:R-:W-:Y:S02]  /*1d40*/  USEL UR22, UR28, URZ, UP0 ;  /* 0x000000ff1c167287 */ /* 0x008fe40008000000 */
[----:B------:R-:W-:Y:S02]  /*1d50*/  UISETP.NE.AND UP0, UPT, UR36, UR38, UPT ;  /* 0x000000262400728c */ /* 0x000fe4000bf05270 */
[----:B------:R-:W-:Y:S02]  /*1d60*/  USEL UR20, UR37, URZ, UP2 ;  /* 0x000000ff25147287 */ /* 0x000fe40009000000 */
[----:B------:R-:W-:Y:S05]  /*1d70*/  USEL UR21, UR29, URZ, UP1 ;  /* 0x000000ff1d157287 */ /* 0x000fea0008800000 */
[----:B-1----:R-:W-:Y:S07]  /*1d80*/  BRA.U UP0, `(.L_x_23) ;  /* 0xfffffffd00107547 */ /* 0x002fee000b83ffff */
.L_x_18:
[----:B------:R-:W-:Y:S01]  /*1d90*/  ULEA UR4, UR31, UR30, 0x3 ;  /* 0x0000001e1f047291 */ /* 0x000fe2000f8e18ff */
[----:B-1----:R-:W-:Y:S01]  /*1da0*/  MOV R0, UR26 ;  /* 0x0000001a00007c02 */ /* 0x002fe20008000f00 */
[----:B------:R-:W-:Y:S01]  /*1db0*/  @!P1 SYNCS.ARRIVE.TRANS64.A1T0 RZ, [UR30+0x158], RZ ;  /* 0x000158ffffff99a7 */ /* 0x000fe2000810001e */
[----:B------:R-:W-:Y:S02]  /*1dc0*/  UISETP.GE.AND UP0, UPT, UR50, 0x1, UPT ;  /* 0x000000013200788c */ /* 0x000fe4000bf06270 */
[----:B------:R-:W-:-:S04]  /*1dd0*/  SHF.L.U32 R0, R0, 0x1f, RZ ;  /* 0x0000001f00007819 */ /* 0x000fc800000006ff */
[----:B--2---:R1:W2:Y:S03]  /*1de0*/  SYNCS.PHASECHK.TRANS64.TRYWAIT P0, [UR4+0x88], R0 ;  /* 0x00008800ff0075a7 */ /* 0x0042a60008001104 */
[----:B------:R-:W-:Y:S05]  /*1df0*/  BRA.U !UP0, `(.L_x_24) ;  /* 0x0000000508907547 */ /* 0x000fea000b800000 */
[----:B------:R-:W3:Y:S01]  /*1e00*/  LDCU.128 UR8, c[0x0][0x480] ;  /* 0x00009000ff0877ac */ /* 0x000ee20008000c00 */
[----:B------:R-:W4:Y:S01]  /*1e10*/  LDCU.128 UR32, c[0x0][0x490] ;  /* 0x00009200ff2077ac */ /* 0x000f220008000c00 */
[----:B------:R-:W1:Y:S01]  /*1e20*/  LDCU.64 UR28, c[0x0][0x4c0] ;  /* 0x00009800ff1c77ac */ /* 0x000e620008000a00 */
[----:B------:R-:W1:Y:S01]  /*1e30*/  LDCU UR13, c[0x0][0x4c8] ;  /* 0x00009900ff0d77ac */ /* 0x000e620008000800 */
[----:B------:R-:W1:Y:S01]  /*1e40*/  LDCU.64 UR16, c[0x0][0x4f0] ;  /* 0x00009e00ff1077ac */ /* 0x000e620008000a00 */
[----:B---3--:R-:W-:Y:S02]  /*1e50*/  UIMAD.WIDE.U32 UR4, UR44, UR9, URZ ;  /* 0x000000092c0472a5 */ /* 0x008fe4000f8e00ff */
[----:B------:R-:W-:Y:S02]  /*1e60*/  UISETP.NE.AND UP0, UPT, UR8, 0x1, UPT ;  /* 0x000000010800788c */ /* 0x000fe4000bf05270 */
[----:B------:R-:W-:Y:S01]  /*1e70*/  USHF.R.U32.HI UR5, URZ, UR10, UR5 ;  /* 0x0000000aff057299 */ /* 0x000fe20008011605 */
[----:B------:R-:W3:Y:S03]  /*1e80*/  LDCU UR9, c[0x0][0x4a0] ;  /* 0x00009400ff0977ac */ /* 0x000ee60008000800 */
[----:B------:R-:W-:-:S02]  /*1e90*/  USEL UR5, UR44, UR5, !UP0 ;  /* 0x000000052c057287 */ /* 0x000fc4000c000000 */
[----:B------:R-:W-:Y:S02]  /*1ea0*/  UISETP.NE.AND UP0, UPT, UR11, 0x1, UPT ;  /* 0x000000010b00788c */ /* 0x000fe4000bf05270 */
[----:B----4-:R-:W-:Y:S01]  /*1eb0*/  UIMAD.WIDE.U32 UR6, UR5, UR32, URZ ;  /* 0x00000020050672a5 */ /* 0x010fe2000f8e00ff */
[----:B------:R-:W1:Y:S01]  /*1ec0*/  LDCU UR10, c[0x0][0x4ec] ;  /* 0x00009d80ff0a77ac */ /* 0x000e620008000800 */
[----:B------:R-:W4:Y:S05]  /*1ed0*/  LDCU UR46, c[0x0][0x38c] ;  /* 0x00007180ff2e77ac */ /* 0x000f2a0008000800 */
[----:B------:R-:W-:Y:S01]  /*1ee0*/  UMOV UR4, UR7 ;  /* 0x0000000700047c82 */ /* 0x000fe20008000000 */
[----:B------:R-:W1:Y:S01]  /*1ef0*/  LDCU UR23, c[0x0][0x4cc] ;  /* 0x00009980ff1777ac */ /* 0x000e620008000800 */
[----:B------:R-:W-:Y:S01]  /*1f00*/  USHF.R.U32.HI UR4, URZ, UR33, UR4 ;  /* 0x00000021ff047299 */ /* 0x000fe20008011604 */
[----:B------:R-:W1:Y:S03]  /*1f10*/  LDCU.64 UR40, c[0x0][0x390] ;  /* 0x00007200ff2877ac */ /* 0x000e660008000a00 */
[----:B------:R-:W-:-:S02]  /*1f20*/  USEL UR4, UR5, UR4, !UP0 ;  /* 0x0000000405047287 */ /* 0x000fc4000c000000 */
[----:B------:R-:W-:Y:S02]  /*1f30*/  UISETP.NE.AND UP0, UPT, UR34, 0x1, UPT ;  /* 0x000000012200788c */ /* 0x000fe4000bf05270 */
[----:B------:R-:W-:Y:S01]  /*1f40*/  UIMAD.WIDE.U32 UR6, UR4, UR35, URZ ;  /* 0x00000023040672a5 */ /* 0x000fe2000f8e00ff */
[----:B------:R-:W1:Y:S01]  /*1f50*/  LDCU.64 UR24, c[0x0][0x4d0] ;  /* 0x00009a00ff1877ac */ /* 0x000e620008000a00 */
[----:B------:R-:W-:-:S05]  /*1f60*/  UIADD3 UR38, UPT, UPT, UR50, UR38, URZ ;  /* 0x0000002632267290 */ /* 0x000fca000fffe0ff */
[----:B------:R-:W-:Y:S01]  /*1f70*/  UMOV UR6, UR7 ;  /* 0x0000000700067c82 */ /* 0x000fe20008000000 */
[----:B------:R-:W-:Y:S02]  /*1f80*/  UIADD3 UR7, UPT, UPT, -UR5, URZ, URZ ;  /* 0x000000ff05077290 */ /* 0x000fe4000fffe1ff */
[----:B---3--:R-:W-:Y:S02]  /*1f90*/  USHF.R.U32.HI UR6, URZ, UR9, UR6 ;  /* 0x00000009ff067299 */ /* 0x008fe40008011606 */
[----:B------:R-:W-:Y:S02]  /*1fa0*/  UIMAD UR7, UR8, UR7, UR44 ;  /* 0x00000007080772a4 */ /* 0x000fe4000f8e022c */
[----:B------:R-:W-:Y:S02]  /*1fb0*/  USEL UR14, UR4, UR6, !UP0 ;  /* 0x00000006040e7287 */ /* 0x000fe4000c000000 */
[----:B------:R-:W-:Y:S02]  /*1fc0*/  UIADD3 UR6, UPT, UPT, -UR4, URZ, URZ ;  /* 0x000000ff04067290 */ /* 0x000fe4000fffe1ff */
[----:B------:R-:W-:-:S02]  /*1fd0*/  UIADD3 UR9, UPT, UPT, -UR14, URZ, URZ ;  /* 0x000000ff0e097290 */ /* 0x000fc4000fffe1ff */
[----:B------:R-:W-:Y:S02]  /*1fe0*/  UIMAD UR12, UR11, UR6, UR5 ;  /* 0x000000060b0c72a4 */ /* 0x000fe4000f8e0205 */
[----:B------:R-:W-:Y:S02]  /*1ff0*/  UIMAD UR9, UR34, UR9, UR4 ;  /* 0x00000009220972a4 */ /* 0x000fe4000f8e0204 */
[----:B-1----:R-:W-:Y:S01]  /*2000*/  UIMAD UR11, UR7, UR28, UR10 ;  /* 0x0000001c070b72a4 */ /* 0x002fe2000f8e020a */
[----:B------:R-:W1:Y:S02]  /*2010*/  LDCU.64 UR4, c[0x0][0x4f8] ;  /* 0x00009f00ff0477ac */ /* 0x000e640008000a00 */
[----:B------:R-:W3:Y:S01]  /*2020*/  LDCU UR6, c[0x0][0x500] ;  /* 0x0000a000ff0677ac */ /* 0x000ee20008000800 */
[----:B------:R-:W-:Y:S02]  /*2030*/  UIMAD UR12, UR12, UR29, UR16 ;  /* 0x0000001d0c0c72a4 */ /* 0x000fe4000f8e0210 */
[----:B------:R-:W-:Y:S01]  /*2040*/  UIMAD UR13, UR9, UR13, UR17 ;  /* 0x0000000d090d72a4 */ /* 0x000fe2000f8e0211 */
[----:B------:R-:W-:Y:S01]  /*2050*/  UMOV UR37, UR50 ;  /* 0x0000003200257c82 */ /* 0x000fe20008000000 */
[----:B----4-:R-:W-:-:S10]  /*2060*/  UMOV UR7, UR31 ;  /* 0x0000001f00077c82 */ /* 0x010fd40008000000 */
.L_x_29:
[----:B------:R-:W-:Y:S01]  /*2070*/  @!P3 MOV R3, 0x3000 ;  /* 0x000030000003b802 */ /* 0x000fe20000000f00 */
[----:B------:R-:W-:Y:S01]  /*2080*/  ULEA UR9, UR7, UR30, 0x3 ;  /* 0x0000001e07097291 */ /* 0x000fe2000f8e18ff */
[----:B--2---:R-:W-:Y:S11]  /*2090*/  @P0 BRA `(.L_x_25) ;  /* 0x0000000000100947 */ /* 0x004ff60003800000 */
[----:B------:R-:W-:Y:S04]  /*20a0*/  MOV R4, UR26 ;  /* 0x0000001a00047c02 */ /* 0x000fe80008000f00 */
[----:B------:R-:W-:Y:S04]  /*20b0*/  SHF.L.U32 R4, R4, 0x1f, RZ ;  /* 0x0000001f04047819 */ /* 0x000fe800000006ff */
[----:B------:R-:W2:Y:S02]  /*20c0*/  SYNCS.PHASECHK.TRANS64.TRYWAIT P0, [UR9+0x88], R4 ;  /* 0x00008804ff0075a7 */ /* 0x000ea40008001109 */
[----:B--2---:R-:W-:Y:S05]  /*20d0*/  @!P0 BRA `(.L_x_26) ;  /* 0x0000007000548947 */ /* 0x004fea0003800000 */
.L_x_25:
[----:B------:R4:W-:Y:S01]  /*20e0*/  @!P3 SYNCS.ARRIVE.TRANS64 RZ, [UR9], R3 ;  /* 0x00000003ffffb9a7 */ /* 0x0009e20008000009 */
[----:B------:R-:W-:Y:S04]  /*20f0*/  BSSY.RECONVERGENT B0, `(.L_x_27) ;  /* 0x0000003000007945 */ /* 0x000fe80003800200 */
[----:B------:R-:W-:Y:S05]  /*2100*/  @P2 BRA `(.L_x_28) ;  /* 0x0000000000042947 */ /* 0x000fea0003800000 */
[----:B-1-3--:R-:W-:Y:S05]  /*2110*/  BPT.TRAP 0x1 ;  /* 0x000000040000795c */ /* 0x00afea0000300000 */
.L_x_28:
[----:B-1-3--:R-:W-:Y:S05]  /*2120*/  BSYNC.RECONVERGENT B0 ;  /* 0x0000000000007941 */ /* 0x00afea0003800200 */
.L_x_27:
[----:B------:R-:W-:Y:S02]  /*2130*/  UIADD3 UR8, UPT, UPT, UR7, 0x1, URZ ;  /* 0x0000000107087890 */ /* 0x000fe4000fffe0ff */
[----:B------:R-:W-:Y:S02]  /*2140*/  UIMAD UR16, UR20, UR23, UR4 ;  /* 0x00000017141072a4 */ /* 0x000fe4000f8e0204 */
[----:B------:R-:W-:Y:S02]  /*2150*/  UISETP.NE.AND UP0, UPT, UR8, 0x11, UPT ;  /* 0x000000110800788c */ /* 0x000fe4000bf05270 */
[----:B------:R-:W-:Y:S02]  /*2160*/  UIMAD UR15, UR21, UR24, UR5 ;  /* 0x00000018150f72a4 */ /* 0x000fe4000f8e0205 */
[----:B------:R-:W-:Y:S02]  /*2170*/  USEL UR10, URZ, 0x1, UP0 ;  /* 0x00000001ff0a7887 */ /* 0x000fe40008000000 */
[----:B------:R-:W-:Y:S02]  /*2180*/  USEL UR31, UR8, URZ, UP0 ;  /* 0x000000ff081f7287 */ /* 0x000fe40008000000 */
[----:B------:R-:W-:Y:S02]  /*2190*/  ULOP3.LUT UR26, UR26, UR10, URZ, 0x3c, !UPT ;  /* 0x0000000a1a1a7292 */ /* 0x000fe4000f8e3cff */
[----:B------:R-:W-:Y:S02]  /*21a0*/  ULEA UR8, UR31, UR30, 0x3 ;  /* 0x0000001e1f087291 */ /* 0x000fe4000f8e18ff */
[----:B------:R-:W-:Y:S02]  /*21b0*/  ULEA UR18, UR7, UR30, 0xd ;  /* 0x0000001e07127291 */ /* 0x000fe4000f8e68ff */
[----:B------:R-:W-:Y:S01]  /*21c0*/  ULEA UR15, UR15, UR16, 0x5 ;  /* 0x000000100f0f7291 */ /* 0x000fe2000f8e28ff */
[----:B--2---:R-:W-:Y:S01]  /*21d0*/  MOV R0, UR26 ;  /* 0x0000001a00007c02 */ /* 0x004fe20008000f00 */
[----:B------:R-:W-:Y:S02]  /*21e0*/  UIADD3 UR34, UP0, UPT, UR42, 0x80, URZ ;  /* 0x000000802a227890 */ /* 0x000fe4000ff1e0ff */
[----:B------:R-:W-:Y:S01]  /*21f0*/  USHF.L.U32 UR10, UR27, 0x5, URZ ;  /* 0x000000051b0a7899 */ /* 0x000fe200080006ff */
[----:B------:R-:W-:Y:S01]  /*2200*/  SHF.L.U32 R0, R0, 0x1f, RZ ;  /* 0x0000001f00007819 */ /* 0x000fe200000006ff */
[----:B------:R-:W-:Y:S02]  /*2210*/  UIADD3.X UR35, UPT, UPT, URZ, UR43, URZ, UP0, !UPT ;  /* 0x0000002bff237290 */ /* 0x000fe400087fe4ff */
[----:B------:R-:W-:Y:S01]  /*2220*/  UIADD3 UR32, UP3, UPT, UR42, 0x200, URZ ;  /* 0x000002002a207890 */ /* 0x000fe2000ff7e0ff */
[----:B------:R1:W2:Y:S01]  /*2230*/  SYNCS.PHASECHK.TRANS64.TRYWAIT P0, [UR8+0x88], R0 ;  /* 0x00008800ff0075a7 */ /* 0x0002a20008001108 */
[----:B------:R-:W-:Y:S02]  /*2240*/  ULEA UR8, UR7, UR30, 0xc ;  /* 0x0000001e07087291 */ /* 0x000fe4000f8e60ff */
[----:B------:R-:W-:Y:S02]  /*2250*/  UIMAD UR7, UR22, UR25, UR6 ;  /* 0x00000019160772a4 */ /* 0x000fe4000f8e0206 */
[----:B------:R-:W-:Y:S02]  /*2260*/  UIADD3 UR8, UPT, UPT, UR8, 0x4400, URZ ;  /* 0x0000440008087890 */ /* 0x000fe4000fffe0ff */
[----:B------:R-:W-:Y:S02]  /*2270*/  ULEA UR7, UR7, UR15, 0xa ;  /* 0x0000000f07077291 */ /* 0x000fe4000f8e50ff */
[----:B------:R-:W-:Y:S02]  /*2280*/  UIADD3.X UR33, UPT, UPT, URZ, UR43, URZ, UP3, !UPT ;  /* 0x0000002bff217290 */ /* 0x000fe40009ffe4ff */
[----:B------:R-:W-:Y:S02]  /*2290*/  UPRMT UR7, UR7, 0x5410, URZ ;  /* 0x0000541007077896 */ /* 0x000fe400080000ff */
[----:B------:R-:W-:Y:S02]  /*22a0*/  UIADD3 UR16, UPT, UPT, UR18, 0x15400, URZ ;  /* 0x0001540012107890 */ /* 0x000fe4000fffe0ff */
[----:B------:R-:W-:Y:S02]  /*22b0*/  UIADD3 UR36, UPT, UPT, UR20, 0x1, URZ ;  /* 0x0000000114247890 */ /* 0x000fe4000fffe0ff */
[----:B------:R-:W-:Y:S02]  /*22c0*/  UIADD3 UR29, UPT, UPT, UR21, 0x1, URZ ;  /* 0x00000001151d7890 */ /* 0x000fe4000fffe0ff */
[----:B------:R-:W-:Y:S01]  /*22d0*/  UISETP.NE.AND UP2, UPT, UR36, UR46, UPT ;  /* 0x0000002e2400728c */ /* 0x000fe2000bf45270 */
[----:B------:R3:W-:Y:S01]  /*22e0*/  UTMALDG.5D.IM2COL [UR8], [UR34], UR7 ;  /* 0x00000008220073b4 */ /* 0x0007e20008060007 */
[----:B------:R-:W-:Y:S01]  /*22f0*/  UIADD3 UR28, UPT, UPT, UR22, 0x1, URZ ;  /* 0x00000001161c7890 */ /* 0x000fe2000fffe0ff */
[----:B------:R-:W-:Y:S01]  /*2300*/  UMOV UR44, 0x0 ;  /* 0x00000000002c7882 */ /* 0x000fe20000000000 */
[----:B------:R-:W-:Y:S01]  /*2310*/  UMOV UR45, 0x10000000 ;  /* 0x10000000002d7882 */ /* 0x000fe20000000000 */
[----:B------:R-:W-:Y:S01]  /*2320*/  UMOV UR17, UR9 ;  /* 0x0000000900117c82 */ /* 0x000fe20008000000 */
[----:B------:R-:W-:Y:S02]  /*2330*/  UMOV UR18, UR10 ;  /* 0x0000000a00127c82 */ /* 0x000fe40008000000 */
[----:B------:R4:W-:Y:S03]  /*2340*/  UTMALDG.5D [UR16], [UR32], desc[UR44] ;  /* 0x00002c10200075b4 */ /* 0x0009e60008021000 */
[----:B------:R-:W-:Y:S04]  /*2350*/  @UP2 UIADD3 UR29, UPT, UPT, UR21, URZ, URZ ;  /* 0x000000ff151d2290 */ /* 0x000fe8000fffe0ff */
[----:B------:R-:W-:Y:S11]  /*2360*/  UISETP.NE.AND UP1, UPT, UR29, UR40, UPT ;  /* 0x000000281d00728c */ /* 0x000ff6000bf25270 */
[----:B------:R-:W-:Y:S04]  /*2370*/  @UP1 UIADD3 UR28, UPT, UPT, UR22, URZ, URZ ;  /* 0x000000ff161c1290 */ /* 0x000fe8000fffe0ff */
[----:B------:R-:W-:Y:S02]  /*2380*/  UISETP.NE.AND UP0, UPT, UR28, UR41, UPT ;  /* 0x000000291c00728c */ /* 0x000fe4000bf05270 */
[----:B---3--:R-:W-:Y:S09]  /*2390*/  UIADD3 UR8, UPT, UPT, UR27, 0x1, URZ ;  /* 0x000000011b087890 */ /* 0x008ff2000fffe0ff */
[----:B------:R-:W-:Y:S02]  /*23a0*/  @UP0 UIADD3 UR8, UPT, UPT, UR27, URZ, URZ ;  /* 0x000000ff1b080290 */ /* 0x000fe4000fffe0ff */
[----:B------:R-:W-:Y:S05]  /*23b0*/  UIADD3 UR7, UPT, UPT, UR37, -0x1, URZ ;  /* 0xffffffff25077890 */ /* 0x000fea000fffe0ff */
[----:B------:R-:W-:Y:S01]  /*23c0*/  UMOV UR27, UR8 ;  /* 0x00000008001b7c82 */ /* 0x000fe20008000000 */
[----:B----4-:R-:W-:Y:S02]  /*23d0*/  USEL UR22, UR28, URZ, UP0 ;  /* 0x000000ff1c167287 */ /* 0x010fe40008000000 */
[----:B------:R-:W-:Y:S02]  /*23e0*/  UISETP.GT.U32.AND UP0, UPT, UR37, 0x1, UPT ;  /* 0x000000012500788c */ /* 0x000fe4000bf04070 */
[----:B------:R-:W-:Y:S02]  /*23f0*/  USEL UR20, UR36, URZ, UP2 ;  /* 0x000000ff24147287 */ /* 0x000fe40009000000 */
[----:B------:R-:W-:Y:S01]  /*2400*/  USEL UR21, UR29, URZ, UP1 ;  /* 0x000000ff1d157287 */ /* 0x000fe20008800000 */
[----:B------:R-:W-:Y:S01]  /*2410*/  UMOV UR37, UR7 ;  /* 0x0000000700257c82 */ /* 0x000fe20008000000 */
[----:B------:R-:W-:Y:S03]  /*2420*/  UMOV UR7, UR31 ;  /* 0x0000001f00077c82 */ /* 0x000fe60008000000 */
[----:B-1----:R-:W-:Y:S07]  /*2430*/  BRA.U UP0, `(.L_x_29) ;  /* 0xfffffffd000c7547 */ /* 0x002fee000b83ffff */
.L_x_24:
[----:B------:R-:W-:Y:S01]  /*2440*/  SHF.L.U32 R3, R2, 0x1f, RZ ;  /* 0x0000001f02037819 */ /* 0x000fe200000006ff */
[----:B------:R-:W-:-:S03]  /*2450*/  NOP ;  /* 0x0000000000007918 */ /* 0x000fc60000000000 */
[----:B--2---:R-:W2:Y:S02]  /*2460*/  SYNCS.PHASECHK.TRANS64.TRYWAIT P0, [UR30+0x160], R3 ;  /* 0x00016003ff0075a7 */ /* 0x004ea4000800111e */
[----:B--2---:R-:W-:Y:S05]  /*2470*/  @!P0 BRA `(.L_x_30) ;  /* 0x0000006c00848947 */ /* 0x004fea0003800000 */
.L_x_140:
[----:B------:R-:W2:Y:S01]  /*2480*/  LDS.128 R4, [UR30+0x1a0] ;  /* 0x0001a01eff047984 */ /* 0x000ea20008000c00 */
[----:B------:R-:W-:Y:S02]  /*2490*/  UIADD3 UR4, UPT, UPT, UR30, 0x168, URZ ;  /* 0x000001681e047890 */ /* 0x000fe4000fffe0ff */
[----:B------:R-:W-:Y:S01]  /*24a0*/  UISETP.GE.AND UP0, UPT, UR39, 0x1, UPT ;  /* 0x000000012700788c */ /* 0x000fe2000bf06270 */
[----:B------:R-:W-:Y:S01]  /*24b0*/  @!PT LDS RZ, [RZ] ;  /* 0x00000000fffff984 */ /* 0x000fe20000000800 */
[----:B------:R-:W-:Y:S01]  /*24c0*/  @!PT LDS RZ, [RZ] ;  /* 0x00000000fffff984 */ /* 0x000fe20000000800 */
[----:B------:R-:W-:Y:S01]  /*24d0*/  @!PT LDS RZ, [RZ] ;  /* 0x00000000fffff984 */ /* 0x000fe20000000800 */
[----:B------:R-:W-:Y:S01]  /*24e0*/  @!PT LDS RZ, [RZ] ;  /* 0x00000000fffff984 */ /* 0x000fe20000000800 */
[----:B------:R3:W-:Y:S06]  /*24f0*/  MEMBAR.ALL.CTA ;  /* 0x0000000000007992 */ /* 0x0007ec0000008000 */
[----:B---3--:R-:W3:Y:S01]  /*2500*/  FENCE.VIEW.ASYNC.S ;  /* 0x00000000000073c6 */ /* 0x008ee20000000000 */
[----:B------:R-:W-:-:S09]  /*2510*/  UPRMT UR4, URZ, 0x654, UR4 ;  /* 0x00000654ff047896 */ /* 0x000fd20008000004 */
[----:B---3--:R-:W-:Y:S01]  /*2520*/  SYNCS.ARRIVE.TRANS64.RED.A1T0 RZ, [UR4], RZ ;  /* 0x000000ffffff79a7 */ /* 0x008fe20008100404 */
[----:B--2---:R-:W-:-:S13]  /*2530*/  LOP3.LUT P0, RZ, R6, 0x1, RZ, 0xc0, !PT ;  /* 0x0000000106ff7812 */ /* 0x004fda000780c0ff */
[----:B------:R-:W-:Y:S01]  /*2540*/  VOTEU.ANY UP1, P0 ;  /* 0x0000000000ff7886 */ /* 0x000fe20000020100 */
[----:B------:R-:W-:-:S13]  /*2550*/  PLOP3.LUT P0, PT, PT, PT, UP1, 0x80, 0x8 ;  /* 0x000000000008781c */ /* 0x000fda0003f0f018 */
[----:B-1----:R-:W-:Y:S02]  /*2560*/  @P0 MOV R0, R4 ;  /* 0x0000000400000202 */ /* 0x002fe40000000f00 */
[----:B------:R-:W-:Y:S02]  /*2570*/  @P0 LOP3.LUT R4, R5, 0xffff, RZ, 0xc0, !PT ;  /* 0x0000ffff05040812 */ /* 0x000fe400078ec0ff */
[----:B------:R-:W-:Y:S02]  /*2580*/  @P0 R2UR UR6, R0 ;  /* 0x00000000000602ca */ /* 0x000fe400000e0000 */
[----:B------:R-:W-:-:S11]  /*2590*/  @P0 R2UR UR5, R4 ;  /* 0x00000000040502ca */ /* 0x000fd600000e0000 */
[----:B------:R-:W-:Y:S02]  /*25a0*/  @UP1 UMOV UR49, UR6 ;  /* 0x0000000600311c82 */ /* 0x000fe40008000000 */
[----:B------:R-:W-:Y:S01]  /*25b0*/  @UP1 UMOV UR48, UR5 ;  /* 0x0000000500301c82 */ /* 0x000fe20008000000 */
[----:B------:R-:W-:Y:S05]  /*25c0*/  BRA.U !UP0, `(.L_x_31) ;  /* 0x0000000108d47547 */ /* 0x000fea000b800000 */
[----:B------:R-:W1:Y:S01]  /*25d0*/  LDCU.128 UR16, c[0x0][0xc10] ;  /* 0x00018200ff1077ac */ /* 0x000e620008000c00 */
[----:B------:R-:W2:Y:S01]  /*25e0*/  LDCU UR20, c[0x0][0xc20] ;  /* 0x00018400ff1477ac */ /* 0x000ea20008000800 */
[----:B------:R-:W3:Y:S01]  /*25f0*/  LDCU UR13, c[0x0][0xc0c] ;  /* 0x00018180ff0d77ac */ /* 0x000ee20008000800 */
[----:B------:R-:W4:Y:S01]  /*2600*/  LDCU.64 UR14, c[0x0][0xc28] ;  /* 0x00018500ff0e77ac */ /* 0x000f220008000a00 */
[----:B------:R-:W-:Y:S02]  /*2610*/  UISETP.NE.AND UP3, UPT, UR39, 0x1, UPT ;  /* 0x000000012700788c */ /* 0x000fe4000bf65270 */
[----:B-1----:R-:W-:Y:S02]  /*2620*/  UIMAD.WIDE.U32 UR4, UR52, UR19, URZ ;  /* 0x00000013340472a5 */ /* 0x002fe4000f8e00ff */
[----:B------:R-:W-:Y:S02]  /*2630*/  UIMAD.WIDE.U32 UR6, UR53, UR16, URZ ;  /* 0x00000010350672a5 */ /* 0x000fe4000f8e00ff */
[----:B------:R-:W-:-:S02]  /*2640*/  UISETP.NE.AND UP0, UPT, UR18, 0x1, UPT ;  /* 0x000000011200788c */ /* 0x000fc4000bf05270 */
[----:B------:R-:W-:Y:S01]  /*2650*/  UIMAD.WIDE.U32 UR10, UR48, UR19, URZ ;  /* 0x00000013300a72a5 */ /* 0x000fe2000f8e00ff */
[----:B------:R-:W-:Y:S01]  /*2660*/  UMOV UR4, UR5 ;  /* 0x0000000500047c82 */ /* 0x000fe20008000000 */
[----:B---3--:R-:W-:Y:S02]  /*2670*/  UISETP.NE.AND UP2, UPT, UR13, 0x1, UPT ;  /* 0x000000010d00788c */ /* 0x008fe4000bf45270 */
[----:B--2---:R-:W-:Y:S02]  /*2680*/  USHF.R.U32.HI UR5, URZ, UR20, UR4 ;  /* 0x00000014ff057299 */ /* 0x004fe40008011604 */
[----:B------:R-:W-:Y:S01]  /*2690*/  UIMAD.WIDE.U32 UR8, UR49, UR16, URZ ;  /* 0x00000010310872a5 */ /* 0x000fe2000f8e00ff */
[----:B------:R-:W-:Y:S01]  /*26a0*/  UMOV UR4, UR7 ;  /* 0x0000000700047c82 */ /* 0x000fe20008000000 */
[----:B------:R-:W-:Y:S02]  /*26b0*/  USEL UR5, UR52, UR5, !UP0 ;  /* 0x0000000534057287 */ /* 0x000fe4000c000000 */
[----:B------:R-:W-:-:S02]  /*26c0*/  USHF.R.U32.HI UR4, URZ, UR17, UR4 ;  /* 0x00000011ff047299 */ /* 0x000fc40008011604 */
[----:B----4-:R-:W-:Y:S02]  /*26d0*/  UIMAD.WIDE.U32 UR6, UR5, UR14, URZ ;  /* 0x0000000e050672a5 */ /* 0x010fe4000f8e00ff */
[----:B------:R-:W-:Y:S01]  /*26e0*/  USEL UR12, UR53, UR4, !UP2 ;  /* 0x00000004350c7287 */ /* 0x000fe2000d000000 */
[----:B------:R-:W-:Y:S02]  /*26f0*/  UMOV UR8, UR9 ;  /* 0x0000000900087c82 */ /* 0x000fe40008000000 */
[----:B------:R-:W-:Y:S01]  /*2700*/  UMOV UR4, UR11 ;  /* 0x0000000b00047c82 */ /* 0x000fe20008000000 */
[----:B------:R-:W-:Y:S01]  /*2710*/  UIMAD.WIDE.U32 UR10, UR12, UR14, URZ ;  /* 0x0000000e0c0a72a5 */ /* 0x000fe2000f8e00ff */
[----:B------:R-:W-:Y:S01]  /*2720*/  UMOV UR6, UR7 ;  /* 0x0000000700067c82 */ /* 0x000fe20008000000 */
[----:B------:R-:W-:Y:S02]  /*2730*/  USHF.R.U32.HI UR4, URZ, UR20, UR4 ;  /* 0x00000014ff047299 */ /* 0x000fe40008011604 */
[----:B------:R-:W-:-:S02]  /*2740*/  @UP3 USHF.R.U32.HI UR5, URZ, UR15, UR6 ;  /* 0x0000000fff053299 */ /* 0x000fc40008011606 */
[----:B------:R-:W-:Y:S01]  /*2750*/  USHF.R.U32.HI UR17, URZ, UR17, UR8 ;  /* 0x00000011ff117299 */ /* 0x000fe20008011608 */
[----:B------:R-:W-:Y:S01]  /*2760*/  UMOV UR6, UR11 ;  /* 0x0000000b00067c82 */ /* 0x000fe20008000000 */
[----:B------:R-:W-:Y:S02]  /*2770*/  USEL UR4, UR48, UR4, !UP0 ;  /* 0x0000000430047287 */ /* 0x000fe4000c000000 */
[----:B------:R-:W-:Y:S02]  /*2780*/  @UP3 USHF.R.U32.HI UR12, URZ, UR15, UR6 ;  /* 0x0000000fff0c3299 */ /* 0x000fe40008011606 */
[----:B------:R-:W-:Y:S02]  /*2790*/  UIMAD UR6, UR39, UR5, URZ ;  /* 0x00000005270672a4 */ /* 0x000fe4000f8e02ff */
[----:B------:R-:W-:Y:S02]  /*27a0*/  USEL UR5, UR49, UR17, !UP2 ;  /* 0x0000001131057287 */ /* 0x000fe4000d000000 */
[----:B------:R-:W-:-:S02]  /*27b0*/  UIMAD UR8, UR39, UR12, URZ ;  /* 0x0000000c270872a4 */ /* 0x000fc4000f8e02ff */
[----:B------:R-:W-:Y:S02]  /*27c0*/  UISETP.GE.AND UP0, UPT, UR4, UR6, UPT ;  /* 0x000000060400728c */ /* 0x000fe4000bf06270 */
[----:B------:R-:W-:Y:S02]  /*27d0*/  UIMAD.WIDE.U32 UR6, UR4, UR14, URZ ;  /* 0x0000000e040672a5 */ /* 0x000fe4000f8e00ff */
[----:B------:R-:W-:Y:S02]  /*27e0*/  UISETP.GE.OR UP0, UPT, UR5, UR8, UP0 ;  /* 0x000000080500728c */ /* 0x000fe40008706670 */
[----:B------:R-:W-:Y:S02]  /*27f0*/  UIMAD.WIDE.U32 UR8, UR5, UR14, URZ ;  /* 0x0000000e050872a5 */ /* 0x000fe4000f8e00ff */
[----:B------:R-:W-:Y:S01]  /*2800*/  UIADD3 UR10, UPT, UPT, -UR4, URZ, URZ ;  /* 0x000000ff040a7290 */ /* 0x000fe2000fffe1ff */
[----:B------:R-:W-:Y:S02]  /*2810*/  UMOV UR6, UR7 ;  /* 0x0000000700067c82 */ /* 0x000fe40008000000 */
[----:B------:R-:W-:-:S02]  /*2820*/  USHF.R.U32.HI UR6, URZ, UR15, UR6 ;  /* 0x0000000fff067299 */ /* 0x000fc40008011606 */
[----:B------:R-:W-:Y:S02]  /*2830*/  UIMAD UR10, UR18, UR10, UR48 ;  /* 0x0000000a120a72a4 */ /* 0x000fe4000f8e0230 */
[----:B------:R-:W-:Y:S01]  /*2840*/  USEL UR6, UR4, UR6, !UP3 ;  /* 0x0000000604067287 */ /* 0x000fe2000d800000 */
[----:B------:R-:W-:Y:S01]  /*2850*/  @!UP0 UMOV UR7, UR9 ;  /* 0x0000000900078c82 */ /* 0x000fe20008000000 */
[----:B------:R-:W-:Y:S02]  /*2860*/  UIADD3 UR9, UPT, UPT, -UR5, URZ, URZ ;  /* 0x000000ff05097290 */ /* 0x000fe4000fffe1ff */
[----:B------:R-:W-:Y:S02]  /*2870*/  @!UP0 USHF.R.U32.HI UR7, URZ, UR15, UR7 ;  /* 0x0000000fff078299 */ /* 0x000fe40008011607 */
[----:B------:R-:W-:Y:S02]  /*2880*/  UIADD3 UR8, UPT, UPT, -UR6, URZ, URZ ;  /* 0x000000ff06087290 */ /* 0x000fe4000fffe1ff */
[----:B------:R-:W-:-:S02]  /*2890*/  @!UP0 USEL UR7, UR5, UR7, !UP3 ;  /* 0x0000000705078287 */ /* 0x000fc4000d800000 */
[----:B------:R-:W-:Y:S02]  /*28a0*/  UIMAD UR8, UR39, UR8, UR4 ;  /* 0x00000008270872a4 */ /* 0x000fe4000f8e0204 */
[----:B------:R-:W-:Y:S02]  /*28b0*/  @!UP0 UIADD3 UR6, UPT, UPT, UR6, -UR7, URZ ;  /* 0x8000000706068290 */ /* 0x000fe4000fffe0ff */
[----:B------:R-:W-:Y:S02]  /*28c0*/  @!UP0 UIMAD UR7, UR8, UR12, UR7 ;  /* 0x0000000c080782a4 */ /* 0x000fe4000f8e0207 */
[----:B------:R-:W-:Y:S02]  /*28d0*/  @!UP0 UIMAD UR4, UR39, UR6, UR5 ;  /* 0x00000006270482a4 */ /* 0x000fe4000f8e0205 */
[----:B------:R-:W-:Y:S02]  /*28e0*/  UIMAD UR6, UR13, UR9, UR49 ;  /* 0x000000090d0672a4 */ /* 0x000fe4000f8e0231 */
[----:B------:R-:W-:Y:S01]  /*28f0*/  UIMAD UR48, UR4, UR18, UR10 ;  /* 0x00000012043072a4 */ /* 0x000fe2000f8e020a */
[----:B------:R-:W-:-:S02]  /*2900*/  @!UP0 UMOV UR5, UR7 ;  /* 0x0000000700058c82 */ /* 0x000fc40008000000 */
[----:B------:R-:W-:-:S12]  /*2910*/  UIMAD UR49, UR5, UR13, UR6 ;  /* 0x0000000d053172a4 */ /* 0x000fd8000f8e0206 */
.L_x_31:
        /* <DEDUP_REMOVED lines=20> */
.L_x_32:
[----:B------:R-:W-:Y:S01]  /*2a60*/  R2UR UR5, R45 ;  /* 0x000000002d0572ca */ /* 0x000fe200000e0000 */
[----:B------:R-:W-:Y:S01]  /*2a70*/  UMOV UR36, UR38 ;  /* 0x0000002600247c82 */ /* 0x000fe20008000000 */
[----:B------:R-:W-:Y:S02]  /*2a80*/  R2UR UR4, R44 ;  /* 0x000000002c0472ca */ /* 0x000fe400000e0000 */
[----:B------:R-:W-:Y:S02]  /*2a90*/  PLOP3.LUT P1, PT, PT, PT, PT, 0x80, 0x8 ;  /* 0x000000000008781c */ /* 0x000fe40003f2f070 */
[----:B------:R-:W-:-:S07]  /*2aa0*/  LOP3.LUT R2, R2, 0x1, RZ, 0x3c, !PT ;  /* 0x0000000102027812 */ /* 0x000fce00078e3cff */
[----:B------:R-:W-:Y:S02]  /*2ab0*/  UIADD3 UR51, UPT, UPT, UR49, UR5, URZ ;  /* 0x0000000531337290 */ /* 0x000fe4000fffe0ff */
[----:B------:R-:W-:Y:S01]  /*2ac0*/  UIADD3 UR24, UPT, UPT, UR48, UR4, URZ ;  /* 0x0000000430187290 */ /* 0x000fe2000fffe0ff */
[----:B------:R-:W-:Y:S11]  /*2ad0*/  BRA.U UP1, `(.L_x_33) ;  /* 0xffffffe901d87547 */ /* 0x000ff6000b83ffff */
[----:B------:R-:W-:Y:S01]  /*2ae0*/  UIADD3 UR30, UPT, UPT, UR30, 0x88, URZ ;  /* 0x000000881e1e7890 */ /* 0x000fe2000fffe0ff */
[----:B------:R-:W-:-:S03]  /*2af0*/  MOV R2, UR26 ;  /* 0x0000001a00027c02 */ /* 0x000fc60008000f00 */
[----:B------:R-:W-:Y:S01]  /*2b00*/  ULEA UR4, UR31, UR30, 0x3 ;  /* 0x0000001e1f047291 */ /* 0x000fe2000f8e18ff */
[----:B------:R-:W-:-:S08]  /*2b10*/  SHF.L.U32 R2, R2, 0x1f, RZ ;  /* 0x0000001f02027819 */ /* 0x000fd000000006ff */
[----:B------:R-:W1:Y:S02]  /*2b20*/  SYNCS.PHASECHK.TRANS64.TRYWAIT P0, [UR4], R2 ;  /* 0x00000002ff0075a7 */ /* 0x000e640008001104 */
[----:B-1----:R-:W-:Y:S05]  /*2b30*/  @!P0 BRA `(.L_x_34) ;  /* 0x0000006400ec8947 */ /* 0x002fea0003800000 */
.L_x_142:
[----:B------:R-:W-:-:S04]  /*2b40*/  UIADD3 UR4, UPT, UPT, UR31, 0x1, URZ ;  /* 0x000000011f047890 */ /* 0x000fc8000fffe0ff */
[----:B------:R-:W-:-:S04]  /*2b50*/  UISETP.NE.AND UP0, UPT, UR4, 0x11, UPT ;  /* 0x000000110400788c */ /* 0x000fc8000bf05270 */
[----:B------:R-:W-:Y:S02]  /*2b60*/  USEL UR5, URZ, 0x1, UP0 ;  /* 0x00000001ff057887 */ /* 0x000fe40008000000 */
[----:B------:R-:W-:Y:S02]  /*2b70*/  USEL UR4, UR4, URZ, UP0 ;  /* 0x000000ff04047287 */ /* 0x000fe40008000000 */
[----:B------:R-:W-:Y:S02]  /*2b80*/  ULOP3.LUT UR6, UR26, UR5, URZ, 0x3c, !UPT ;  /* 0x000000051a067292 */ /* 0x000fe4000f8e3cff */
[----:B------:R-:W-:-:S04]  /*2b90*/  ULEA UR5, UR4, UR30, 0x3 ;  /* 0x0000001e04057291 */ /* 0x000fc8000f8e18ff */
[----:B-1----:R-:W-:-:S04]  /*2ba0*/  MOV R2, UR6 ;  /* 0x0000000600027c02 */ /* 0x002fc80008000f00 */
[----:B------:R-:W-:-:S04]  /*2bb0*/  SHF.L.U32 R2, R2, 0x1f, RZ ;  /* 0x0000001f02027819 */ /* 0x000fc800000006ff */
[----:B------:R-:W1:Y:S02]  /*2bc0*/  SYNCS.PHASECHK.TRANS64.TRYWAIT P0, [UR5], R2 ;  /* 0x00000002ff0075a7 */ /* 0x000e640008001105 */
[----:B-1----:R-:W-:Y:S05]  /*2bd0*/  @!P0 BRA `(.L_x_35) ;  /* 0x0000006400dc8947 */ /* 0x002fea0003800000 */
.L_x_144:
        /* <DEDUP_REMOVED lines=10> */
.L_x_146:
        /* <DEDUP_REMOVED lines=10> */
.L_x_148:
        /* <DEDUP_REMOVED lines=10> */
.L_x_150:
        /* <DEDUP_REMOVED lines=10> */
.L_x_152:
        /* <DEDUP_REMOVED lines=10> */
.L_x_154:
        /* <DEDUP_REMOVED lines=10> */
.L_x_156:
        /* <DEDUP_REMOVED lines=10> */
.L_x_158:
        /* <DEDUP_REMOVED lines=10> */
.L_x_160:
        /* <DEDUP_REMOVED lines=10> */
.L_x_162:
        /* <DEDUP_REMOVED lines=10> */
.L_x_164:
        /* <DEDUP_REMOVED lines=10> */
.L_x_166:
        /* <DEDUP_REMOVED lines=10> */
.L_x_168:
        /* <DEDUP_REMOVED lines=10> */
.L_x_170:
        /* <DEDUP_REMOVED lines=10> */
.L_x_172:
[----:B------:R-:W-:-:S04]  /*34a0*/  UIADD3 UR4, UPT, UPT, UR4, 0x1, URZ ;  /* 0x0000000104047890 */ /* 0x000fc8000fffe0ff */
[----:B------:R-:W-:-:S04]  /*34b0*/  UISETP.NE.AND UP0, UPT, UR4, 0x11, UPT ;  /* 0x000000110400788c */ /* 0x000fc8000bf05270 */
[----:B------:R-:W-:Y:S02]  /*34c0*/  USEL UR5, URZ, 0x1, UP0 ;  /* 0x00000001ff057887 */ /* 0x000fe40008000000 */
[----:B------:R-:W-:Y:S02]  /*34d0*/  USEL UR4, UR4, URZ, UP0 ;  /* 0x000000ff04047287 */ /* 0x000fe40008000000 */
[----:B------:R-:W-:Y:S02]  /*34e0*/  ULOP3.LUT UR5, UR6, UR5, URZ, 0x3c, !UPT ;  /* 0x0000000506057292 */ /* 0x000fe4000f8e3cff */
[----:B------:R-:W-:-:S04]  /*34f0*/  ULEA UR4, UR4, UR30, 0x3 ;  /* 0x0000001e04047291 */ /* 0x000fc8000f8e18ff */
[----:B-1----:R-:W-:Y:S02]  /*3500*/  IMAD.U32 R2, RZ, RZ, UR5 ;  /* 0x00000005ff027e24 */ /* 0x002fe4000f8e00ff */
[----:B------:R-:W-:-:S03]  /*3510*/  MOV R0, UR4 ;  /* 0x0000000400007c02 */ /* 0x000fc60008000f00 */
[----:B------:R-:W-:-:S07]  /*3520*/  SHF.L.U32 R2, R2, 0x1f, RZ ;  /* 0x0000001f02027819 */ /* 0x000fce00000006ff */
.L_x_50:
[----:B-1----:R1:W2:Y:S02]  /*3530*/  SYNCS.PHASECHK.TRANS64.TRYWAIT P0, [R0+URZ], R2 ;  /* 0x00000002000075a7 */ /* 0x0022a400080011ff */
[----:B--2---:R-:W-:Y:S05]  /*3540*/  @!P0 NANOSLEEP.SYNCS 0x989680 ;  /* 0x009896800000895d */ /* 0x004fea0003900000 */
[----:B------:R-:W2:Y:S02]  /*3550*/  @!P0 SYNCS.PHASECHK.TRANS64 P0, [R0+URZ], R2 ;  /* 0x00000002000085a7 */ /* 0x000ea400080010ff */
[----:B--2---:R-:W-:Y:S05]  /*3560*/  @P0 EXIT ;  /* 0x000000000000094d */ /* 0x004fea0003800000 */
[----:B------:R-:W-:Y:S05]  /*3570*/  BRA `(.L_x_50) ;  /* 0xfffffffc00ec7947 */ /* 0x000fea000383ffff */
.L_x_17:
[----:B------:R-:W2:Y:S02]  /*3580*/  S2UR UR4, SR_CgaCtaId ;  /* 0x00000000000479c3 */ /* 0x000ea40000008800 */
[----:B--2---:R-:W-:-:S04]  /*3590*/  UISETP.NE.AND UP0, UPT, UR4, URZ, UPT ;  /* 0x000000ff0400728c */ /* 0x004fc8000bf05270 */
[----:B------:R-:W-:-:S09]  /*35a0*/  UISETP.NE.OR UP0, UPT, UR18, 0x1, UP0 ;  /* 0x000000011200788c */ /* 0x000fd20008705670 */
[----:B------:R-:W-:Y:S05]  /*35b0*/  BRA.U UP0, `(.L_x_51) ;  /* 0x0000000100b47547 */ /* 0x000fea000b800000 */
[----:B------:R-:W2:Y:S01]  /*35c0*/  S2UR UR5, SR_CgaCtaId ;  /* 0x00000000000579c3 */ /* 0x000ea20000008800 */
[----:B------:R-:W-:Y:S01]  /*35d0*/  UMOV UR4, 0x400 ;  /* 0x0000040000047882 */ /* 0x000fe20000000000 */
[----:B------:R-:W-:Y:S01]  /*35e0*/  HFMA2 R3, -RZ, RZ, 0, 5.9604644775390625e-08 ;  /* 0x00000001ff037431 */ /* 0x000fe200000001ff */
[----:B------:R-:W-:Y:S01]  /*35f0*/  ISETP.NE.AND P0, PT, R0, RZ, PT ;  /* 0x000000ff0000720c */ /* 0x000fe20003f05270 */
[----:B------:R-:W-:Y:S01]  /*3600*/  IMAD.MOV.U32 R8, RZ, RZ, RZ ;  /* 0x000000ffff087224 */ /* 0x000fe200078e00ff */
[----:B--2---:R-:W-:-:S04]  /*3610*/  ULEA UR4, UR5, UR4, 0x18 ;  /* 0x0000000405047291 */ /* 0x004fc8000f8ec0ff */
[----:B------:R-:W-:Y:S02]  /*3620*/  UIADD3 UR5, UPT, UPT, UR4, 0x168, URZ ;  /* 0x0000016804057890 */ /* 0x000fe4000fffe0ff */
[----:B------:R-:W-:Y:S02]  /*3630*/  UIADD3 UR8, UPT, UPT, UR4, 0x160, URZ ;  /* 0x0000016004087890 */ /* 0x000fe4000fffe0ff */
[----:B------:R-:W-:-:S12]  /*3640*/  UPRMT UR5, URZ, 0x654, UR5 ;  /* 0x00000654ff057896 */ /* 0x000fd80008000005 */
.L_x_54:
[----:B------:R-:W-:Y:S01]  /*3650*/  SHF.L.U32 R6, R3, 0x1f, RZ ;  /* 0x0000001f03067819 */ /* 0x000fe200000006ff */
[----:B------:R-:W-:Y:S02]  /*3660*/  IMAD.U32 R4, RZ, RZ, UR8 ;  /* 0x00000008ff047e24 */ /* 0x000fe4000f8e00ff */
[----:B------:R-:W-:Y:S01]  /*3670*/  @!P0 IMAD.MOV.U32 R5, RZ, RZ, 0x10 ;  /* 0x00000010ff058424 */ /* 0x000fe200078e00ff */
[----:B------:R-:W2:Y:S02]  /*3680*/  SYNCS.PHASECHK.TRANS64.TRYWAIT P1, [UR4+0x168], R6 ;  /* 0x00016806ff0075a7 */ /* 0x000ea40008021104 */
[----:B------:R-:W-:-:S04]  /*3690*/  PRMT R4, R0, 0x654, R4 ;  /* 0x0000065400047816 */ /* 0x000fc80000000004 */
[----:B------:R-:W-:Y:S01]  /*36a0*/  SEL R2, R4, R2, !P0 ;  /* 0x0000000204027207 */ /* 0x000fe20004000000 */
[----:B--2---:R-:W-:Y:S06]  /*36b0*/  @!P1 BRA `(.L_x_52) ;  /* 0x00000060008c9947 */ /* 0x004fec0003800000 */
.L_x_174:
[----:B------:R-:W-:Y:S01]  /*36c0*/  UIADD3 UR6, UPT, UPT, UR4, 0x1a0, URZ ;  /* 0x000001a004067890 */ /* 0x000fe2000fffe0ff */
[----:B------:R3:W-:Y:S01]  /*36d0*/  @!P0 SYNCS.ARRIVE.TRANS64.RED RZ, [R2+URZ], R5 ;  /* 0x0000000502ff89a7 */ /* 0x0007e200080004ff */
[----:B------:R-:W-:Y:S01]  /*36e0*/  UIADD3 UR7, UPT, UPT, UR4, 0x160, URZ ;  /* 0x0000016004077890 */ /* 0x000fe2000fffe0ff */
[----:B------:R-:W-:-:S08]  /*36f0*/  LOP3.LUT R3, R3, 0x1, RZ, 0x3c, !PT ;  /* 0x0000000103037812 */ /* 0x000fd000078e3cff */
[----:B------:R-:W-:Y:S06]  /*3700*/  UGETNEXTWORKID.BROADCAST [UR6], [UR7] ;  /* 0x00000000060073ca */ /* 0x000fec0008000100 */
[----:B---3--:R-:W-:-:S04]  /*3710*/  SHF.L.U32 R5, R8, 0x1f, RZ ;  /* 0x0000001f08057819 */ /* 0x008fc800000006ff */
[----:B------:R-:W3:Y:S02]  /*3720*/  SYNCS.PHASECHK.TRANS64.TRYWAIT P1, [UR4+0x160], R5 ;  /* 0x00016005ff0075a7 */ /* 0x000ee40008021104 */
[----:B---3--:R-:W-:Y:S05]  /*3730*/  @!P1 BRA `(.L_x_53) ;  /* 0x0000006000849947 */ /* 0x008fea0003800000 */
.L_x_176:
[----:B--2---:R-:W2:Y:S01]  /*3740*/  LDS.128 R4, [UR4+0x1a0] ;  /* 0x0001a004ff047984 */ /* 0x004ea20008000c00 */
[----:B------:R-:W-:Y:S01]  /*3750*/  LOP3.LUT R8, R8, 0x1, RZ, 0x3c, !PT ;  /* 0x0000000108087812 */ /* 0x000fe200078e3cff */
[----:B------:R-:W-:Y:S01]  /*3760*/  @!PT LDS RZ, [RZ] ;  /* 0x00000000fffff984 */ /* 0x000fe20000000800 */
[----:B------:R-:W-:Y:S01]  /*3770*/  @!PT LDS RZ, [RZ] ;  /* 0x00000000fffff984 */ /* 0x000fe20000000800 */
[----:B------:R-:W-:Y:S01]  /*3780*/  @!PT LDS RZ, [RZ] ;  /* 0x00000000fffff984 */ /* 0x000fe20000000800 */
[----:B------:R-:W-:Y:S01]  /*3790*/  @!PT LDS RZ, [RZ] ;  /* 0x00000000fffff984 */ /* 0x000fe20000000800 */
[----:B------:R3:W-:Y:S06]  /*37a0*/  MEMBAR.ALL.CTA ;  /* 0x0000000000007992 */ /* 0x0007ec0000008000 */
[----:B---3--:R-:W3:Y:S02]  /*37b0*/  FENCE.VIEW.ASYNC.S ;  /* 0x00000000000073c6 */ /* 0x008ee40000000000 */
[----:B---3--:R-:W-:Y:S01]  /*37c0*/  SYNCS.ARRIVE.TRANS64.RED.A1T0 RZ, [UR5], RZ ;  /* 0x000000ffffff79a7 */ /* 0x008fe20008100405 */
[----:B--2---:R-:W-:-:S13]  /*37d0*/  LOP3.LUT P1, RZ, R6, 0x1, RZ, 0xc0, !PT ;  /* 0x0000000106ff7812 */ /* 0x004fda000782c0ff */
[----:B------:R-:W-:Y:S05]  /*37e0*/  @P1 BRA `(.L_x_54) ;  /* 0xfffffffc00981947 */ /* 0x000fea000383ffff */
[----:B------:R-:W-:-:S04]  /*37f0*/  SHF.L.U32 R0, R3, 0x1f, RZ ;  /* 0x0000001f03007819 */ /* 0x000fc800000006ff */
[----:B------:R-:W2:Y:S02]  /*3800*/  SYNCS.PHASECHK.TRANS64 P0, [UR4+0x168], R0 ;  /* 0x00016800ff0075a7 */ /* 0x000ea40008001004 */
[----:B-12---:R-:W-:Y:S05]  /*3810*/  @P0 EXIT ;  /* 0x000000000000094d */ /* 0x006fea0003800000 */
[----:B------:R-:W-:-:S07]  /*3820*/  MOV R0, UR4 ;  /* 0x0000000400007c02 */ /* 0x000fce0008000f00 */
.L_x_55:
[----:B-1----:R-:W-:-:S04]  /*3830*/  SHF.L.U32 R2, R3, 0x1f, RZ ;  /* 0x0000001f03027819 */ /* 0x002fc800000006ff */
[----:B------:R1:W2:Y:S03]  /*3840*/  SYNCS.PHASECHK.TRANS64.TRYWAIT P0, [R0+URZ+0x168], R2 ;  /* 0x00016802000075a7 */ /* 0x0002a600080011ff */
[----:B--2---:R-:W-:Y:S05]  /*3850*/  @!P0 NANOSLEEP.SYNCS 0x989680 ;  /* 0x009896800000895d */ /* 0x004fea0003900000 */
[----:B------:R-:W2:Y:S02]  /*3860*/  @!P0 SYNCS.PHASECHK.TRANS64 P0, [R0+URZ+0x168], R2 ;  /* 0x00016802000085a7 */ /* 0x000ea400080010ff */
[----:B--2---:R-:W-:Y:S05]  /*3870*/  @P0 EXIT ;  /* 0x000000000000094d */ /* 0x004fea0003800000 */
[----:B------:R-:W-:Y:S05]  /*3880*/  BRA `(.L_x_55) ;  /* 0xfffffffc00e87947 */ /* 0x000fea000383ffff */
.L_x_51:
[----:B------:R-:W-:-:S09]  /*3890*/  UISETP.NE.AND UP0, UPT, UR18, URZ, UPT ;  /* 0x000000ff1200728c */ /* 0x000fd2000bf05270 */
[----:B------:R-:W-:Y:S05]  /*38a0*/  BRA.U UP0, `(.L_x_56) ;  /* 0x0000000d00487547 */ /* 0x000fea000b800000 */
[----:B------:R-:W2:Y:S01]  /*38b0*/  S2UR UR7, SR_CgaCtaId ;  /* 0x00000000000779c3 */ /* 0x000ea20000008800 */
[----:B------:R-:W-:Y:S01]  /*38c0*/  UMOV UR4, 0x40 ;  /* 0x0000004000047882 */ /* 0x000fe20000000000 */
[----:B------:R-:W-:Y:S01]  /*38d0*/  NOP ;  /* 0x0000000000007918 */ /* 0x000fe20000000000 */
[----:B------:R-:W-:Y:S01]  /*38e0*/  UMOV UR6, 0x400 ;  /* 0x0000040000067882 */ /* 0x000fe20000000000 */
[----:B--2---:R-:W-:Y:S02]  /*38f0*/  ULEA UR5, UR7, UR4, 0x18 ;  /* 0x0000000407057291 */ /* 0x004fe4000f8ec0ff */
[----:B------:R-:W-:-:S07]  /*3900*/  ULEA UR6, UR7, UR6, 0x18 ;  /* 0x0000000607067291 */ /* 0x000fce000f8ec0ff */
[----:B------:R-:W2:Y:S02]  /*3910*/  LDS.U8 R0, [UR5+0x1c] ;  /* 0x00001c05ff007984 */ /* 0x000ea40008000000 */
[----:B--2---:R-:W-:-:S13]  /*3920*/  ISETP.NE.AND P0, PT, R0, RZ, PT ;  /* 0x000000ff0000720c */ /* 0x004fda0003f05270 */
[----:B------:R-:W-:Y:S05]  /*3930*/  @P0 BRA `(.L_x_57) ;  /* 0x0000000000580947 */ /* 0x000fea0003800000 */
[----:B------:R-:W-:-:S13]  /*3940*/  ELECT P0, URZ, PT ;  /* 0x0000000000ff782f */ /* 0x000fda0003800000 */
[----:B------:R-:W-:Y:S05]  /*3950*/  @!P0 BRA `(.L_x_58) ;  /* 0x0000000000608947 */ /* 0x000fea0003800000 */
[----:B------:R-:W-:Y:S01]  /*3960*/  UMOV UR4, 0x10 ;  /* 0x0000001000047882 */ /* 0x000fe20000000000 */
[----:B------:R-:W-:Y:S01]  /*3970*/  HFMA2 R0, -RZ, RZ, 0, 5.9604644775390625e-08 ;  /* 0x00000001ff007431 */ /* 0x000fe200000001ff */
[----:B------:R-:W-:-:S03]  /*3980*/  MOV R2, 0xffff ;  /* 0x0000ffff00027802 */ /* 0x000fc60000000f00 */
[----:B------:R-:W-:Y:S04]  /*3990*/  DEPBAR.LE SB2, 0x36 ;  /* 0x0000ad800000791a */ /* 0x000fe80000000000 */
[----:B------:R-:W2:Y:S02]  /*39a0*/  UTCATOMSWS.FIND_AND_SET.ALIGN UP0, UR4, UR4 ;  /* 0x00000004000475e3 */ /* 0x000ea40008000800 */
[----:B--2---:R-:W-:Y:S01]  /*39b0*/  MOV R3, UR4 ;  /* 0x0000000400037c02 */ /* 0x004fe20008000f00 */
[----:B------:R-:W-:Y:S06]  /*39c0*/  BRA.U UP0, `(.L_x_59) ;  /* 0x0000000100187547 */ /* 0x000fec000b800000 */
.L_x_60:
[----:B------:R-:W-:Y:S05]  /*39d0*/  NANOSLEEP 0x64 ;  /* 0x000000640000795d */ /* 0x000fea0003800000 */
[----:B------:R-:W-:-:S05]  /*39e0*/  UMOV UR4, 0x10 ;  /* 0x0000001000047882 */ /* 0x000fca0000000000 */
[----:B------:R-:W-:Y:S04]  /*39f0*/  DEPBAR.LE SB2, 0x36 ;  /* 0x0000ad800000791a */ /* 0x000fe80000000000 */
[----:B------:R-:W2:Y:S02]  /*3a00*/  UTCATOMSWS.FIND_AND_SET.ALIGN UP0, UR4, UR4 ;  /* 0x00000004000475e3 */ /* 0x000ea40008000800 */
[----:B--2---:R-:W-:Y:S01]  /*3a10*/  MOV R3, UR4 ;  /* 0x0000000400037c02 */ /* 0x004fe20008000f00 */
[----:B------:R-:W-:Y:S05]  /*3a20*/  BRA.U !UP0, `(.L_x_60) ;  /* 0xfffffffd08e87547 */ /* 0x000fea000b83ffff */
.L_x_59:
[-C--:B------:R-:W-:Y:S02]  /*3a30*/  SHF.L.U32 R2, R2, R3.reuse, RZ ;  /* 0x0000000302027219 */ /* 0x080fe400000006ff */
[----:B------:R-:W-:Y:S01]  /*3a40*/  SHF.L.U32 R0, R0, R3, RZ ;  /* 0x0000000300007219 */ /* 0x000fe200000006ff */
[----:B------:R-:W-:Y:S02]  /*3a50*/  IMAD.SHL.U32 R3, R3, 0x20, RZ ;  /* 0x0000002003037824 */ /* 0x000fe400078e00ff */
[----:B------:R2:W-:Y:S04]  /*3a60*/  ATOMS.OR RZ, [UR5+0x14], R2 ;  /* 0x00001402ffff798c */ /* 0x0005e8000b000005 */
[----:B------:R2:W-:Y:S04]  /*3a70*/  ATOMS.OR RZ, [UR5+0x18], R0 ;  /* 0x00001800ffff798c */ /* 0x0005e8000b000005 */
[----:B------:R2:W-:Y:S01]  /*3a80*/  STS [UR6+0x1b0], R3 ;  /* 0x0001b003ff007988 */ /* 0x0005e20008000806 */
[----:B------:R-:W-:Y:S05]  /*3a90*/  BRA `(.L_x_58) ;  /* 0x0000000000107947 */ /* 0x000fea0003800000 */
.L_x_57:
[----:B------:R-:W-:Y:S02]  /*3aa0*/  MOV R0, 0xffffffff ;  /* 0xffffffff00007802 */ /* 0x000fe40000000f00 */
[----:B------:R-:W-:-:S03]  /*3ab0*/  MOV R2, 0x3ae0 ;  /* 0x00003ae000027802 */ /* 0x000fc60000000f00 */
[----:B------:R2:W-:Y:S04]  /*3ac0*/  STS [UR6+0x1b0], R0 ;  /* 0x0001b000ff007988 */ /* 0x0005e80008000806 */
[----:B-12--5:R-:W-:Y:S05]  /*3ad0*/  CALL.REL.NOINC `($__internal_1_$__cuda_sm10x_tcgen05_guardrail_trap_phase_invalid_during_alloc) ;  /* 0x0000006400907944 */ /* 0x026fea0003c00000 */
.L_x_58:
[----:B------:R-:W-:Y:S05]  /*3ae0*/  WARPSYNC.ALL ;  /* 0x0000000000007948 */ /* 0x000fea0003800000 */
[----:B------:R-:W3:Y:S01]  /*3af0*/  S2UR UR4, SR_CgaCtaId ;  /* 0x00000000000479c3 */ /* 0x000ee20000008800 */
[----:B------:R-:W-:Y:S01]  /*3b00*/  UMOV UR18, 0x400 ;  /* 0x0000040000127882 */ /* 0x000fe20000000000 */
[----:B------:R-:W-:-:S06]  /*3b10*/  NOP ;  /* 0x0000000000007918 */ /* 0x000fcc0000000000 */
[----:B------:R-:W-:Y:S06]  /*3b20*/  BAR.ARV 0x6, 0xa0 ;  /* 0x0182800000007b1d */ /* 0x000fec0000002000 */
[----:B------:R-:W4:Y:S01]  /*3b30*/  LDCU.64 UR6, c[0x0][0x388] ;  /* 0x00007100ff0677ac */ /* 0x000f220008000a00 */
[----:B------:R-:W-:Y:S01]  /*3b40*/  IMAD.MOV.U32 R8, RZ, RZ, 0x1 ;  /* 0x00000001ff087424 */ /* 0x000fe200078e00ff */
[----:B------:R-:W1:Y:S01]  /*3b50*/  LDCU.64 UR8, c[0x0][0x390] ;  /* 0x00007200ff0877ac */ /* 0x000e620008000a00 */
[----:B------:R-:W-:Y:S01]  /*3b60*/  UMOV UR21, URZ ;  /* 0x000000ff00157c82 */ /* 0x000fe20008000000 */
[----:B------:R-:W-:Y:S01]  /*3b70*/  UMOV UR17, URZ ;  /* 0x000000ff00117c82 */ /* 0x000fe20008000000 */
[----:B---3--:R-:W-:Y:S01]  /*3b80*/  ULEA UR18, UR4, UR18, 0x18 ;  /* 0x0000001204127291 */ /* 0x008fe2000f8ec0ff */
[----:B------:R-:W-:Y:S01]  /*3b90*/  UMOV UR26, 0x0 ;  /* 0x00000000001a7882 */ /* 0x000fe20000000000 */
[----:B------:R-:W-:Y:S01]  /*3ba0*/  UMOV UR27, 0x4200010 ;  /* 0x04200010001b7882 */ /* 0x000fe20000000000 */
[----:B------:R-:W-:Y:S01]  /*3bb0*/  UMOV UR24, 0x0 ;  /* 0x0000000000187882 */ /* 0x000fe20000000000 */
[----:B------:R-:W-:Y:S01]  /*3bc0*/  UMOV UR25, 0x4200010 ;  /* 0x0420001000197882 */ /* 0x000fe20000000000 */
[----:B----4-:R-:W-:-:S04]  /*3bd0*/  UIADD3 UR4, UPT, UPT, UR6, 0x1f, URZ ;  /* 0x0000001f06047890 */ /* 0x010fc8000fffe0ff */
[----:B------:R-:W2:Y:S01]  /*3be0*/  LDS R9, [UR18+0x1b0] ;  /* 0x0001b012ff097984 */ /* 0x000ea20008000800 */
[----:B------:R-:W-:Y:S02]  /*3bf0*/  UIADD3 UR6, UPT, UPT, UR18, 0x4400, URZ ;  /* 0x0000440012067890 */ /* 0x000fe4000fffe0ff */
[----:B------:R-:W-:Y:S02]  /*3c00*/  USHF.R.S32.HI UR5, URZ, 0x1f, UR4 ;  /* 0x0000001fff057899 */ /* 0x000fe40008011404 */
[----:B------:R-:W-:Y:S02]  /*3c10*/  USHF.R.U32.HI UR6, URZ, 0x4, UR6 ;  /* 0x00000004ff067899 */ /* 0x000fe40008011606 */
[----:B------:R-:W-:Y:S02]  /*3c20*/  ULEA.HI UR4, UR5, UR4, URZ, 0x5 ;  /* 0x0000000405047291 */ /* 0x000fe4000f8f28ff */
[----:B------:R-:W-:Y:S02]  /*3c30*/  UIADD3 UR5, UPT, UPT, UR18, 0x15400, URZ ;  /* 0x0001540012057890 */ /* 0x000fe4000fffe0ff */
[----:B------:R-:W-:-:S02]  /*3c40*/  USHF.R.S32.HI UR4, URZ, 0x5, UR4 ;  /* 0x00000005ff047899 */ /* 0x000fc40008011404 */
[----:B------:R-:W-:Y:S02]  /*3c50*/  USHF.R.U32.HI UR5, URZ, 0x4, UR5 ;  /* 0x00000004ff057899 */ /* 0x000fe40008011605 */
[----:B------:R-:W-:Y:S02]  /*3c60*/  UIMAD UR4, UR4, UR7, URZ ;  /* 0x00000007040472a4 */ /* 0x000fe4000f8e02ff */
[----:B------:R-:W-:Y:S02]  /*3c70*/  ULOP3.LUT UR6, UR6, 0x3fff, URZ, 0xc0, !UPT ;  /* 0x00003fff06067892 */ /* 0x000fe4000f8ec0ff */
[----:B-1----:R-:W-:Y:S02]  /*3c80*/  UIMAD UR4, UR4, UR8, URZ ;  /* 0x00000008040472a4 */ /* 0x002fe4000f8e02ff */
[----:B------:R-:W-:Y:S02]  /*3c90*/  ULOP3.LUT UR5, UR5, 0x3fff, URZ, 0xc0, !UPT ;  /* 0x00003fff05057892 */ /* 0x000fe4000f8ec0ff */
[----:B------:R-:W-:-:S02]  /*3ca0*/  UIMAD UR7, UR4, UR9, URZ ;  /* 0x00000009040772a4 */ /* 0x000fc4000f8e02ff */
[----:B------:R-:W-:Y:S02]  /*3cb0*/  UIADD3 UR4, UPT, UPT, UR18, 0x168, URZ ;  /* 0x0000016812047890 */ /* 0x000fe4000fffe0ff */
[----:B------:R-:W-:Y:S02]  /*3cc0*/  ULOP3.LUT UR19, UR6, 0x10000, URZ, 0xfc, !UPT ;  /* 0x0001000006137892 */ /* 0x000fe4000f8efcff */
[----:B------:R-:W-:Y:S02]  /*3cd0*/  UPRMT UR23, URZ, 0x654, UR4 ;  /* 0x00000654ff177896 */ /* 0x000fe40008000004 */
[----:B------:R-:W-:Y:S02]  /*3ce0*/  ULOP3.LUT UR20, UR5, 0x10000, URZ, 0xfc, !UPT ;  /* 0x0001000005147892 */ /* 0x000fe4000f8efcff */
[----:B------:R-:W-:Y:S02]  /*3cf0*/  UIADD3 UR28, UPT, UPT, UR7, -0x1, URZ ;  /* 0xffffffff071c7890 */ /* 0x000fe4000fffe0ff */
[----:B------:R-:W-:Y:S01]  /*3d00*/  UISETP.GE.AND UP3, UPT, UR7, 0x1, UPT ;  /* 0x000000010700788c */ /* 0x000fe2000bf66270 */
[C---:B--2---:R-:W-:Y:S01]  /*3d10*/  VIADD R3, R9.reuse, 0x80 ;  /* 0x0000008009037836 */ /* 0x044fe20000000000 */
[----:B------:R-:W-:-:S04]  /*3d20*/  LOP3.LUT R2, R9, 0xffff, RZ, 0xc0, !PT ;  /* 0x0000ffff09027812 */ /* 0x000fc800078ec0ff */
[----:B------:R-:W-:-:S05]  /*3d30*/  LOP3.LUT R3, R3, 0xffff, RZ, 0xc0, !PT ;  /* 0x0000ffff03037812 */ /* 0x000fca00078ec0ff */
[----:B------:R1:W-:Y:S02]  /*3d40*/  STL.64 [R1], R2 ;  /* 0x0000000201007387 */ /* 0x0003e40000100a00 */
[----:B-1----:R-:W-:-:S07]  /*3d50*/  CS2R R2, SRZ ;  /* 0x0000000000027805 */ /* 0x002fce000001ff00 */
.L_x_67:
[----:B-1----:R-:W-:-:S04]  /*3d60*/  SHF.L.U32 R4, R3, 0x1f, RZ ;  /* 0x0000001f03047819 */ /* 0x002fc800000006ff */
[----:B------:R-:W1:Y:S02]  /*3d70*/  SYNCS.PHASECHK.TRANS64.TRYWAIT P0, [UR18+0x160], R4 ;  /* 0x00016004ff0075a7 */ /* 0x000e640008001112 */
[----:B-12-4-:R-:W-:Y:S05]  /*3d80*/  @!P0 BRA `(.L_x_61) ;  /* 0x0000005c00088947 */ /* 0x016fea0003800000 */
.L_x_178:
[----:B-1----:R-:W1:Y:S01]  /*3d90*/  LDS.128 R4, [UR18+0x1a0] ;  /* 0x0001a012ff047984 */ /* 0x002e620008000c00 */
[----:B------:R-:W-:Y:S01]  /*3da0*/  ULEA UR22, UR21, UR18, 0x3 ;  /* 0x0000001215167291 */ /* 0x000fe2000f8e18ff */
[----:B------:R-:W-:Y:S01]  /*3db0*/  SHF.L.U32 R0, R8, 0x1f, RZ ;  /* 0x0000001f08007819 */ /* 0x000fe200000006ff */
[----:B------:R-:W-:Y:S01]  /*3dc0*/  @!PT LDS RZ, [RZ] ;  /* 0x00000000fffff984 */ /* 0x000fe20000000800 */
[----:B------:R-:W-:Y:S01]  /*3dd0*/  @!PT LDS RZ, [RZ] ;  /* 0x00000000fffff984 */ /* 0x000fe20000000800 */
[----:B------:R-:W-:Y:S01]  /*3de0*/  @!PT LDS RZ, [RZ] ;  /* 0x00000000fffff984 */ /* 0x000fe20000000800 */
[----:B------:R-:W-:Y:S01]  /*3df0*/  @!PT LDS RZ, [RZ] ;  /* 0x00000000fffff984 */ /* 0x000fe20000000800 */
[----:B------:R2:W-:Y:S06]  /*3e00*/  MEMBAR.ALL.CTA ;  /* 0x0000000000007992 */ /* 0x0005ec0000008000 */
[----:B--2---:R-:W2:Y:S02]  /*3e10*/  FENCE.VIEW.ASYNC.S ;  /* 0x00000000000073c6 */ /* 0x004ea40000000000 */
[----:B--2---:R-:W-:Y:S01]  /*3e20*/  SYNCS.ARRIVE.TRANS64.RED.A1T0 RZ, [UR23], RZ ;  /* 0x000000ffffff79a7 */ /* 0x004fe20008100417 */
[----:B------:R-:W2:Y:S01]  /*3e30*/  SYNCS.PHASECHK.TRANS64.TRYWAIT P0, [UR22+0x180], R0 ;  /* 0x00018000ff0075a7 */ /* 0x000ea20008001116 */
[----:B-1----:R-:W-:Y:S01]  /*3e40*/  LOP3.LUT P2, RZ, R6, 0x1, RZ, 0xc0, !PT ;  /* 0x0000000106ff7812 */ /* 0x002fe2000784c0ff */
[----:B--2---:R-:W-:-:S12]  /*3e50*/  @!P0 BRA `(.L_x_62) ;  /* 0x0000005800ec8947 */ /* 0x004fd80003800000 */
.L_x_180:
[----:B------:R-:W-:Y:S05]  /*3e60*/  BRA.U !UP3, `(.L_x_63) ;  /* 0x000000010bc87547 */ /* 0x000fea000b800000 */
[----:B-1----:R-:W-:Y:S01]  /*3e70*/  IMAD.U32 R0, RZ, RZ, UR21 ;  /* 0x00000015ff007e24 */ /* 0x002fe2000f8e00ff */
[----:B------:R-:W-:-:S04]  /*3e80*/  ULEA UR4, UR17, UR18, 0x3 ;  /* 0x0000001211047291 */ /* 0x000fc8000f8e18ff */
[----:B------:R-:W-:-:S05]  /*3e90*/  LEA R0, R0, R1, 0x2 ;  /* 0x0000000100007211 */ /* 0x000fca00078e10ff */
[----:B------:R1:W5:Y:S01]  /*3ea0*/  LDL R4, [R0] ;  /* 0x0000000000047983 */ /* 0x0003620000100800 */
[----:B------:R-:W-:Y:S01]  /*3eb0*/  UPLOP3.LUT UP2, UPT, UPT, UPT, UPT, 0x40, 0x4 ;  /* 0x000000000004789c */ /* 0x000fe20003f4e870 */
[----:B------:R-:W-:Y:S01]  /*3ec0*/  UMOV UR15, UR28 ;  /* 0x0000001c000f7c82 */ /* 0x000fe20008000000 */
[----:B------:R-:W-:Y:S01]  /*3ed0*/  UMOV UR8, UR17 ;  /* 0x0000001100087c82 */ /* 0x000fe20008000000 */
[----:B-1----:R-:W-:-:S04]  /*3ee0*/  SHF.L.U32 R0, R2, 0x1f, RZ ;  /* 0x0000001f02007819 */ /* 0x002fc800000006ff */
[----:B------:R1:W2:Y:S04]  /*3ef0*/  SYNCS.PHASECHK.TRANS64.TRYWAIT P1, [UR4], R0 ;  /* 0x00000000ff0075a7 */ /* 0x0002a80008021104 */
.L_x_66:
[----:B------:R-:W-:Y:S01]  /*3f00*/  ULEA UR16, UR8, UR18, 0x3 ;  /* 0x0000001208107291 */ /* 0x000fe2000f8e18ff */
[----:B--234-:R-:W-:Y:S11]  /*3f10*/  @P1 BRA `(.L_x_64) ;  /* 0x00000000000c1947 */ /* 0x01cff60003800000 */
[----:B------:R-:W-:Y:S04]  /*3f20*/  SHF.L.U32 R5, R2, 0x1f, RZ ;  /* 0x0000001f02057819 */ /* 0x000fe800000006ff */
[----:B------:R-:W2:Y:S02]  /*3f30*/  SYNCS.PHASECHK.TRANS64.TRYWAIT P0, [UR16], R5 ;  /* 0x00000005ff0075a7 */ /* 0x000ea40008001110 */
[----:B--2---:R-:W-:Y:S05]  /*3f40*/  @!P0 BRA `(.L_x_65) ;  /* 0x0000005800c88947 */ /* 0x004fea0003800000 */
.L_x_64:
[----:B------:R-:W-:Y:S01]  /*3f50*/  UISETP.NE.AND UP0, UPT, UR15, URZ, UPT ;  /* 0x000000ff0f00728c */ /* 0x000fe2000bf05270 */
[----:B------:R-:W-:Y:S01]  /*3f60*/  PLOP3.LUT P1, PT, PT, PT, PT, 0x80, 0x8 ;  /* 0x000000000008781c */ /* 0x000fe20003f2f070 */
[----:B------:R-:W-:Y:S02]  /*3f70*/  UIADD3 UR4, UPT, UPT, UR8, 0x1, URZ ;  /* 0x0000000108047890 */ /* 0x000fe4000fffe0ff */
[----:B------:R-:W-:Y:S02]  /*3f80*/  ULEA UR10, UR8, UR20, 0x9 ;  /* 0x00000014080a7291 */ /* 0x000fe4000f8e48ff */
[----:B------:R-:W-:Y:S01]  /*3f90*/  UISETP.NE.AND UP1, UPT, UR4, 0x11, UPT ;  /* 0x000000110400788c */ /* 0x000fe2000bf25270 */
[----:B------:R-:W-:Y:S01]  /*3fa0*/  PLOP3.LUT P0, PT, PT, PT, UP0, 0x80, 0x8 ;  /* 0x000000000008781c */ /* 0x000fe20003f0f008 */
[----:B------:R-:W-:Y:S02]  /*3fb0*/  ULEA UR8, UR8, UR19, 0x8 ;  /* 0x0000001308087291 */ /* 0x000fe4000f8e40ff */
[----:B------:R-:W-:Y:S02]  /*3fc0*/  USEL UR5, URZ, 0x1, UP1 ;  /* 0x00000001ff057887 */ /* 0x000fe40008800000 */
[----:B------:R-:W-:Y:S02]  /*3fd0*/  USEL UR17, UR4, URZ, UP1 ;  /* 0x000000ff04117287 */ /* 0x000fe40008800000 */
[----:B------:R-:W-:Y:S02]  /*3fe0*/  UIADD3 UR12, UPT, UPT, UR10, 0x2, URZ ;  /* 0x000000020a0c7890 */ /* 0x000fe4000fffe0ff */
[----:B------:R-:W-:Y:S01]  /*3ff0*/  @UP0 ULEA UR4, UR17, UR18, 0x3 ;  /* 0x0000001211040291 */ /* 0x000fe2000f8e18ff */
[----:B------:R-:W-:Y:S01]  /*4000*/  LOP3.LUT R2, R2, UR5, RZ, 0x3c, !PT ;  /* 0x0000000502027c12 */ /* 0x000fe2000f8e3cff */
[----:B------:R-:W-:Y:S02]  /*4010*/  UIADD3 UR6, UPT, UPT, UR8, 0x2, URZ ;  /* 0x0000000208067890 */ /* 0x000fe4000fffe0ff */
[----:B------:R-:W-:Y:S01]  /*4020*/  UIADD3 UR5, UPT, UPT, UR16, 0x88, URZ ;  /* 0x0000008810057890 */ /* 0x000fe2000fffe0ff */
[----:B-1----:R-:W-:Y:S01]  /*4030*/  @P0 SHF.L.U32 R0, R2, 0x1f, RZ ;  /* 0x0000001f02000819 */ /* 0x002fe200000006ff */
[----:B------:R-:W-:Y:S01]  /*4040*/  UMOV UR11, 0x80004020 ;  /* 0x80004020000b7882 */ /* 0x000fe20000000000 */
[----:B------:R-:W-:Y:S01]  /*4050*/  UMOV UR9, 0x80004020 ;  /* 0x8000402000097882 */ /* 0x000fe20000000000 */
[----:B------:R-:W-:Y:S01]  /*4060*/  UMOV UR13, 0x80004020 ;  /* 0x80004020000d7882 */ /* 0x000fe20000000000 */
[----:B------:R3:W4:Y:S01]  /*4070*/  @P0 SYNCS.PHASECHK.TRANS64.TRYWAIT P1, [UR4], R0 ;  /* 0x00000000ff0005a7 */ /* 0x0007220008021104 */
[----:B------:R-:W-:Y:S11]  /*4080*/  ELECT P0, URZ, PT ;  /* 0x0000000000ff782f */ /* 0x000ff60003800000 */
[----:B------:R-:W-:Y:S02]  /*4090*/  @!UPT UIADD3 URZ, UPT, UPT, URZ, URZ, URZ ;  /* 0x000000fffffff290 */ /* 0x000fe4000fffe0ff */
[C---:B-----5:R-:W-:Y:S02]  /*40a0*/  @P0 R2UR.BROADCAST UR4, R4.reuse ;  /* 0x00000000040402ca */ /* 0x060fe400008e0000 */
[----:B------:R-:W-:Y:S11]  /*40b0*/  ELECT P0, URZ, PT ;  /* 0x0000000000ff782f */ /* 0x000ff60003800000 */
[----:B------:R-:W-:Y:S02]  /*40c0*/  @!UPT UIADD3 URZ, UPT, UPT, URZ, URZ, URZ ;  /* 0x000000fffffff290 */ /* 0x000fe4000fffe0ff */
[----:B------:R-:W-:Y:S01]  /*40d0*/  @P0 R2UR.BROADCAST UR14, R4 ;  /* 0x00000000040e02ca */ /* 0x000fe200008e0000 */
[----:B------:R-:W-:Y:S01]  /*40e0*/  UMOV UR7, 0x80004020 ;  /* 0x8000402000077882 */ /* 0x000fe20000000000 */
[----:B------:R1:W-:Y:S01]  /*40f0*/  UTCHMMA gdesc[UR8], gdesc[UR10], tmem[UR4], tmem[UR26], idesc[UR27], UP2 ;  /* 0x00ff1a0a080075ea */ /* 0x0003e20009000004 */
[----:B------:R-:W-:Y:S10]  /*4100*/  UPLOP3.LUT UP2, UPT, UPT, UPT, UPT, 0x80, 0x8 ;  /* 0x000000000008789c */ /* 0x000ff40003f4f070 */
[----:B------:R3:W-:Y:S01]  /*4110*/  UTCHMMA gdesc[UR6], gdesc[UR12], tmem[UR14], tmem[UR24], idesc[UR25], UPT ;  /* 0x00ff180c060075ea */ /* 0x0007e2000b80000e */
[----:B------:R3:W-:Y:S01]  /*4120*/  UTCBAR [UR5], URZ ;  /* 0x000000ff050073e9 */ /* 0x0007e200080000ff */
[----:B-1----:R-:W-:Y:S02]  /*4130*/  UIADD3 UR4, UPT, UPT, UR15, 0x1, URZ ;  /* 0x000000010f047890 */ /* 0x002fe4000fffe0ff */
[----:B------:R-:W-:Y:S02]  /*4140*/  UIADD3 UR9, UPT, UPT, UR15, -0x1, URZ ;  /* 0xffffffff0f097890 */ /* 0x000fe4000fffe0ff */
[----:B------:R-:W-:Y:S01]  /*4150*/  UISETP.GT.U32.AND UP0, UPT, UR4, 0x1, UPT ;  /* 0x000000010400788c */ /* 0x000fe2000bf04070 */
[----:B------:R-:W-:Y:S04]  /*4160*/  UMOV UR8, UR17 ;  /* 0x0000001100087c82 */ /* 0x000fe80008000000 */
[----:B------:R-:W-:Y:S04]  /*4170*/  UMOV UR15, UR9 ;  /* 0x00000009000f7c82 */ /* 0x000fe80008000000 */
[----:B------:R-:W-:Y:S05]  /*4180*/  BRA.U UP0, `(.L_x_66) ;  /* 0xfffffffd005c7547 */ /* 0x000fea000b83ffff */
.L_x_63:
[----:B------:R-:W-:Y:S01]  /*4190*/  UIADD3 UR4, UPT, UPT, UR21, 0x1, URZ ;  /* 0x0000000115047890 */ /* 0x000fe2000fffe0ff */
[----:B------:R-:W-:Y:S01]  /*41a0*/  LOP3.LUT R3, R3, 0x1, RZ, 0x3c, !PT ;  /* 0x0000000103037812 */ /* 0x000fe200078e3cff */
[----:B---3--:R-:W-:Y:S02]  /*41b0*/  UIADD3 UR5, UPT, UPT, UR22, 0x170, URZ ;  /* 0x0000017016057890 */ /* 0x008fe4000fffe0ff */
[----:B------:R-:W-:-:S04]  /*41c0*/  UISETP.NE.AND UP0, UPT, UR4, 0x2, UPT ;  /* 0x000000020400788c */ /* 0x000fc8000bf05270 */
[----:B------:R-:W-:Y:S02]  /*41d0*/  USEL UR6, URZ, 0x1, UP0 ;  /* 0x00000001ff067887 */ /* 0x000fe40008000000 */
[----:B------:R-:W-:Y:S01]  /*41e0*/  USEL UR21, UR4, URZ, UP0 ;  /* 0x000000ff04157287 */ /* 0x000fe20008000000 */
[----:B------:R2:W-:Y:S03]  /*41f0*/  UTCBAR [UR5], URZ ;  /* 0x000000ff050073e9 */ /* 0x0005e600080000ff */
[----:B------:R-:W-:Y:S01]  /*4200*/  LOP3.LUT R8, R8, UR6, RZ, 0x3c, !PT ;  /* 0x0000000608087c12 */ /* 0x000fe2000f8e3cff */
[----:B------:R-:W-:Y:S07]  /*4210*/  @P2 BRA `(.L_x_67) ;  /* 0xfffffff800d02947 */ /* 0x000fee000383ffff */
[----:B------:R-:W3:Y:S01]  /*4220*/  S2UR UR6, SR_CgaCtaId ;  /* 0x00000000000679c3 */ /* 0x000ee20000008800 */
[----:B------:R-:W-:Y:S01]  /*4230*/  ELECT P0, URZ, PT ;  /* 0x0000000000ff782f */ /* 0x000fe20003800000 */
[----:B-1----:R-:W-:Y:S01]  /*4240*/  IMAD.MOV.U32 R0, RZ, RZ, 0x1 ;  /* 0x00000001ff007424 */ /* 0x002fe200078e00ff */
[----:B------:R-:W-:Y:S01]  /*4250*/  UIADD3 UR18, UPT, UPT, UR18, 0x180, URZ ;  /* 0x0000018012127890 */ /* 0x000fe2000fffe0ff */
[----:B------:R-:W-:Y:S01]  /*4260*/  SHF.L.U32 R2, R8, 0x1f, RZ ;  /* 0x0000001f08027819 */ /* 0x000fe200000006ff */
[----:B------:R-:W-:-:S03]  /*4270*/  UMOV UR4, 0x40 ;  /* 0x0000004000047882 */ /* 0x000fc60000000000 */
[----:B------:R-:W-:Y:S01]  /*4280*/  UVIRTCOUNT.DEALLOC.SMPOOL 0x80 ;  /* 0x000000800000784c */ /* 0x000fe20000000000 */
[----:B---3--:R-:W-:Y:S02]  /*4290*/  ULEA UR6, UR6, UR4, 0x18 ;  /* 0x0000000406067291 */ /* 0x008fe4000f8ec0ff */
[----:B------:R-:W-:-:S07]  /*42a0*/  ULEA UR4, UR21, UR18, 0x3 ;  /* 0x0000001215047291 */ /* 0x000fce000f8e18ff */
[----:B------:R1:W-:Y:S02]  /*42b0*/  @P0 STS.U8 [UR6+0x1c], R0 ;  /* 0x00001c00ff000988 */ /* 0x0003e40008000006 */
[----:B------:R-:W3:Y:S02]  /*42c0*/  SYNCS.PHASECHK.TRANS64.TRYWAIT P0, [UR4], R2 ;  /* 0x00000002ff0075a7 */ /* 0x000ee40008001104 */
[----:B-1-3--:R-:W-:Y:S05]  /*42d0*/  @!P0 BRA `(.L_x_68) ;  /* 0x0000005400fc8947 */ /* 0x00afea0003800000 */
.L_x_183:
[----:B------:R-:W-:-:S04]  /*42e0*/  UIADD3 UR4, UPT, UPT, UR21, 0x1, URZ ;  /* 0x0000000115047890 */ /* 0x000fc8000fffe0ff */
[----:B------:R-:W-:-:S04]  /*42f0*/  UISETP.NE.AND UP0, UPT, UR4, 0x2, UPT ;  /* 0x000000020400788c */ /* 0x000fc8000bf05270 */
[----:B--2---:R-:W-:Y:S02]  /*4300*/  USEL UR5, URZ, 0x1, UP0 ;  /* 0x00000001ff057887 */ /* 0x004fe40008000000 */
[----:B------:R-:W-:-:S04]  /*4310*/  USEL UR4, UR4, URZ, UP0 ;  /* 0x000000ff04047287 */ /* 0x000fc80008000000 */
[----:B------:R-:W-:Y:S01]  /*4320*/  ULEA UR4, UR4, UR18, 0x3 ;  /* 0x0000001204047291 */ /* 0x000fe2000f8e18ff */
[----:B-1----:R-:W-:-:S04]  /*4330*/  LOP3.LUT R2, R8, UR5, RZ, 0x3c, !PT ;  /* 0x0000000508027c12 */ /* 0x002fc8000f8e3cff */
[----:B------:R-:W-:-:S04]  /*4340*/  SHF.L.U32 R2, R2, 0x1f, RZ ;  /* 0x0000001f02027819 */ /* 0x000fc800000006ff */
[----:B------:R-:W1:Y:S02]  /*4350*/  SYNCS.PHASECHK.TRANS64.TRYWAIT P0, [UR4], R2 ;  /* 0x00000002ff0075a7 */ /* 0x000e640008001104 */
[----:B-1----:R-:W-:Y:S05]  /*4360*/  @!P0 BRA `(.L_x_69) ;  /* 0x0000005400f08947 */ /* 0x002fea0003800000 */
.L_x_185:
[----:B------:R-:W-:Y:S01]  /*4370*/  NOP ;  /* 0x0000000000007918 */ /* 0x000fe20000000000 */
[----:B-1----:R-:W1:Y:S01]  /*4380*/  LDS R0, [UR6+0x14] ;  /* 0x00001406ff007984 */ /* 0x002e620008000800 */
[----:B------:R-:W-:Y:S01]  /*4390*/  LOP3.LUT R3, R9, 0xffff, RZ, 0xc0, !PT ;  /* 0x0000ffff09037812 */ /* 0x000fe200078ec0ff */
[----:B------:R-:W-:-:S03]  /*43a0*/  IMAD.MOV.U32 R2, RZ, RZ, 0xffff ;  /* 0x0000ffffff027424 */ /* 0x000fc600078e00ff */
[----:B------:R-:W-:-:S04]  /*43b0*/  SHF.R.U32.HI R3, RZ, 0x5, R3 ;  /* 0x00000005ff037819 */ /* 0x000fc80000011603 */
[----:B------:R-:W-:-:S04]  /*43c0*/  SHF.L.U32 R2, R2, R3, RZ ;  /* 0x0000000302027219 */ /* 0x000fc800000006ff */
[----:B-1----:R-:W-:-:S04]  /*43d0*/  LOP3.LUT R0, R0, R2, RZ, 0xc0, !PT ;  /* 0x0000000200007212 */ /* 0x002fc800078ec0ff */
[----:B------:R-:W-:Y:S01]  /*43e0*/  ISETP.NE.AND P0, PT, R0, R2, PT ;  /* 0x000000020000720c */ /* 0x000fe20003f05270 */
[----:B------:R-:W-:-:S05]  /*43f0*/  IMAD.MOV.U32 R0, RZ, RZ, 0x1 ;  /* 0x00000001ff007424 */ /* 0x000fca00078e00ff */
[----:B------:R-:W-:-:S07]  /*4400*/  SHF.L.U32 R0, R0, R3, RZ ;  /* 0x0000000300007219 */ /* 0x000fce00000006ff */
[----:B------:R-:W-:Y:S05]  /*4410*/  @P0 BRA `(.L_x_70) ;  /* 0x00000000005c0947 */ /* 0x000fea0003800000 */
[----:B------:R-:W1:Y:S02]  /*4420*/  LDS R3, [UR6+0x18] ;  /* 0x00001806ff037984 */ /* 0x000e640008000800 */
[----:B-1----:R-:W-:-:S04]  /*4430*/  LOP3.LUT R3, R3, R0, RZ, 0xc0, !PT ;  /* 0x0000000003037212 */ /* 0x002fc800078ec0ff */
[----:B------:R-:W-:-:S13]  /*4440*/  ISETP.NE.AND P0, PT, R3, R0, PT ;  /* 0x000000000300720c */ /* 0x000fda0003f05270 */
[----:B------:R-:W-:Y:S05]  /*4450*/  @P0 BRA `(.L_x_71) ;  /* 0x0000000000400947 */ /* 0x000fea0003800000 */
[----:B------:R-:W-:Y:S01]  /*4460*/  R2UR UR4, R2 ;  /* 0x00000000020472ca */ /* 0x000fe200000e0000 */
[----:B------:R-:W1:Y:S01]  /*4470*/  S2R R3, SR_LANEID ;  /* 0x0000000000037919 */ /* 0x000e620000000000 */
[----:B------:R-:W-:-:S04]  /*4480*/  LOP3.LUT R0, RZ, R0, RZ, 0x33, !PT ;  /* 0x00000000ff007212 */ /* 0x000fc800078e33ff */
[----:B------:R-:W2:Y:S07]  /*4490*/  REDUX UR7, R0 ;  /* 0x00000000000773c4 */ /* 0x000eae0000000000 */
[----:B------:R-:W-:-:S03]  /*44a0*/  ULOP3.LUT UR5, URZ, UR4, URZ, 0x33, !UPT ;  /* 0x00000004ff057292 */ /* 0x000fc6000f8e33ff */
[----:B------:R-:W-:Y:S02]  /*44b0*/  VOTEU.ANY UR4, UPT, PT ;  /* 0x0000000000047886 */ /* 0x000fe400038e0100 */
[----:B------:R-:W-:Y:S01]  /*44c0*/  UFLO.U32 UR4, UR4 ;  /* 0x00000004000472bd */ /* 0x000fe200080e0000 */
[----:B------:R-:W-:-:S04]  /*44d0*/  IMAD.U32 R2, RZ, RZ, UR5 ;  /* 0x00000005ff027e24 */ /* 0x000fc8000f8e00ff */
[----:B------:R-:W3:Y:S02]  /*44e0*/  REDUX UR8, R2 ;  /* 0x00000000020873c4 */ /* 0x000ee40000000000 */
[----:B------:R1:W-:Y:S01]  /*44f0*/  UTCATOMSWS.AND URZ, UR5 ;  /* 0x0000000500ff79e3 */ /* 0x0003e20008000000 */
[----:B--2---:R-:W-:Y:S01]  /*4500*/  IMAD.U32 R0, RZ, RZ, UR7 ;  /* 0x00000007ff007e24 */ /* 0x004fe2000f8e00ff */
[----:B-1----:R-:W-:Y:S01]  /*4510*/  ISETP.EQ.U32.AND P0, PT, R3, UR4, PT ;  /* 0x0000000403007c0c */ /* 0x002fe2000bf02070 */
[----:B---3--:R-:W-:-:S12]  /*4520*/  IMAD.U32 R2, RZ, RZ, UR8 ;  /* 0x00000008ff027e24 */ /* 0x008fd8000f8e00ff */
[----:B------:R1:W-:Y:S04]  /*4530*/  @P0 ATOMS.AND RZ, [UR6+0x14], R2 ;  /* 0x00001402ffff098c */ /* 0x0003e8000a800006 */
[----:B------:R1:W-:Y:S01]  /*4540*/  @P0 ATOMS.AND RZ, [UR6+0x18], R0 ;  /* 0x00001800ffff098c */ /* 0x0003e2000a800006 */
[----:B------:R-:W-:Y:S05]  /*4550*/  BRA `(.L_x_72) ;  /* 0x0000000000147947 */ /* 0x000fea0003800000 */
.L_x_71:
[----:B------:R-:W-:Y:S02]  /*4560*/  MOV R2, 0x4580 ;  /* 0x0000458000027802 */ /* 0x000fe40000000f00 */
[----:B----45:R-:W-:Y:S05]  /*4570*/  CALL.REL.NOINC `($__internal_0_$__cuda_sm10x_tcgen05_guardrail_trap_col_being_dealloced_not_returned_by_alloc) ;  /* 0x0000005800dc7944 */ /* 0x030fea0003c00000 */
[----:B------:R-:W-:Y:S05]  /*4580*/  BRA `(.L_x_72) ;  /* 0x0000000000087947 */ /* 0x000fea0003800000 */
.L_x_70:
[----:B------:R-:W-:Y:S02]  /*4590*/  MOV R2, 0x45b0 ;  /* 0x000045b000027802 */ /* 0x000fe40000000f00 */
[----:B----45:R-:W-:Y:S05]  /*45a0*/  CALL.REL.NOINC `($__internal_2_$__cuda_sm10x_tcgen05_guardrail_trap_unallocated_columns_being_dealloced) ;  /* 0x0000005800e87944 */ /* 0x030fea0003c00000 */
.L_x_72:
[----:B------:R-:W-:Y:S01]  /*45b0*/  NOP ;  /* 0x0000000000007918 */ /* 0x000fe20000000000 */
[----:B------:R-:W-:Y:S05]  /*45c0*/  EXIT ;  /* 0x000000000000794d */ /* 0x000fea0003800000 */
.L_x_56:
[----:B------:R-:W-:-:S09]  /*45d0*/  UISETP.NE.OR UP0, UPT, UR18, 0x3, !UP3 ;  /* 0x000000031200788c */ /* 0x000fd2000df05670 */
[----:B------:R-:W-:Y:S05]  /*45e0*/  BRA.U UP0, `(.L_x_73) ;  /* 0x0000001100e47547 */ /* 0x000fea000b800000 */
[----:B------:R-:W2:Y:S01]  /*45f0*/  LDCU.64 UR4, c[0x0][0x988] ;  /* 0x00013100ff0477ac */ /* 0x000ea20008000a00 */
[----:B------:R-:W3:Y:S01]  /*4600*/  S2UR UR10, SR_CgaCtaId ;  /* 0x00000000000a79c3 */ /* 0x000ee20000008800 */
[----:B------:R-:W-:Y:S01]  /*4610*/  R2UR UR46, R44 ;  /* 0x000000002c2e72ca */ /* 0x000fe200000e0000 */
[----:B------:R-:W-:Y:S01]  /*4620*/  HFMA2 R9, -RZ, RZ, 0, 0 ;  /* 0x00000000ff097431 */ /* 0x000fe200000001ff */
[----:B------:R-:W4:Y:S01]  /*4630*/  LDCU UR44, c[0x0][0x370] ;  /* 0x00006e00ff2c77ac */ /* 0x000f220008000800 */
[----:B------:R-:W-:Y:S01]  /*4640*/  R2UR UR45, R45 ;  /* 0x000000002d2d72ca */ /* 0x000fe200000e0000 */
[----:B------:R-:W-:Y:S01]  /*4650*/  IMAD.MOV.U32 R10, RZ, RZ, 0x1 ;  /* 0x00000001ff0a7424 */ /* 0x000fe200078e00ff */
[----:B------:R-:W4:Y:S02]  /*4660*/  LDCU.128 UR28, c[0x0][0xc10] ;  /* 0x00018200ff1c77ac */ /* 0x000f240008000c00 */
[----:B------:R-:W1:Y:S01]  /*4670*/  LDC.64 R12, c[0x0][0x348] ;  /* 0x0000d200ff0c7b82 */ /* 0x000e620000000a00 */
[----:B------:R-:W-:Y:S01]  /*4680*/  IMAD.MOV.U32 R3, RZ, RZ, 0x1000 ;  /* 0x00001000ff037424 */ /* 0x000fe200078e00ff */
[----:B------:R-:W3:Y:S01]  /*4690*/  LDCU UR38, c[0x0][0x374] ;  /* 0x00006e80ff2677ac */ /* 0x000ee20008000800 */
[----:B------:R-:W3:Y:S01]  /*46a0*/  LDCU.64 UR26, c[0x0][0x990] ;  /* 0x00013200ff1a77ac */ /* 0x000ee20008000a00 */
[----:B------:R-:W1:Y:S01]  /*46b0*/  LDCU UR17, c[0x0][0xc0c] ;  /* 0x00018180ff1177ac */ /* 0x000e620008000800 */
[----:B--2---:R-:W-:Y:S01]  /*46c0*/  UISETP.NE.U32.AND UP0, UPT, UR4, URZ, UPT ;  /* 0x000000ff0400728c */ /* 0x004fe2000bf05070 */
[----:B------:R-:W2:Y:S01]  /*46d0*/  LDCU.128 UR32, c[0x0][0xa80] ;  /* 0x00015000ff2077ac */ /* 0x000ea20008000c00 */
[----:B------:R-:W2:Y:S01]  /*46e0*/  LDCU UR57, c[0x0][0xc20] ;  /* 0x00018400ff3977ac */ /* 0x000ea20008000800 */
[----:B------:R-:W2:Y:S01]  /*46f0*/  LDCU UR4, c[0x0][0xc30] ;  /* 0x00018600ff0477ac */ /* 0x000ea20008000800 */
[----:B------:R-:W2:Y:S01]  /*4700*/  LDCU.128 UR40, c[0x0][0xa90] ;  /* 0x00015200ff2877ac */ /* 0x000ea20008000c00 */
[----:B------:R-:W-:Y:S01]  /*4710*/  UMOV UR20, 0x400 ;  /* 0x0000040000147882 */ /* 0x000fe20000000000 */
[----:B----4-:R-:W-:-:S02]  /*4720*/  UIMAD.WIDE.U32 UR6, UR44, UR28, URZ ;  /* 0x0000001c2c0672a5 */ /* 0x010fc4000f8e00ff */
[----:B---3--:R-:W-:Y:S02]  /*4730*/  UIMAD.WIDE.U32 UR8, UR38, UR31, URZ ;  /* 0x0000001f260872a5 */ /* 0x008fe4000f8e00ff */
[----:B------:R-:W-:Y:S02]  /*4740*/  ULEA UR20, UR10, UR20, 0x18 ;  /* 0x000000140a147291 */ /* 0x000fe4000f8ec0ff */
[----:B------:R-:W-:Y:S02]  /*4750*/  UISETP.NE.AND.EX UP5, UPT, UR5, URZ, UPT, UP0 ;  /* 0x000000ff0500728c */ /* 0x000fe4000bfa5300 */
[----:B------:R-:W-:Y:S02]  /*4760*/  UISETP.NE.U32.AND UP6, UPT, UR26, URZ, UPT ;  /* 0x000000ff1a00728c */ /* 0x000fe4000bfc5070 */
[----:B------:R-:W-:Y:S02]  /*4770*/  UIADD3 UR48, UPT, UPT, UR20, 0x128, URZ ;  /* 0x0000012814307890 */ /* 0x000fe4000fffe0ff */
[----:B------:R-:W-:-:S02]  /*4780*/  UIADD3 UR47, UPT, UPT, UR20, 0x168, URZ ;  /* 0x00000168142f7890 */ /* 0x000fc4000fffe0ff */
[----:B------:R-:W-:Y:S02]  /*4790*/  UIADD3 UR37, UPT, UPT, UR20, 0x110, URZ ;  /* 0x0000011014257890 */ /* 0x000fe4000fffe0ff */
[----:B------:R-:W-:Y:S02]  /*47a0*/  UIADD3 UR36, UPT, UPT, UR20, 0x118, URZ ;  /* 0x0000011814247890 */ /* 0x000fe4000fffe0ff */
[----:B------:R-:W-:Y:S02]  /*47b0*/  UIADD3 UR25, UPT, UPT, UR20, 0x120, URZ ;  /* 0x0000012014197890 */ /* 0x000fe4000fffe0ff */
[----:B-1----:R-:W-:Y:S02]  /*47c0*/  UISETP.NE.AND UP0, UPT, UR39, 0x1, UPT ;  /* 0x000000012700788c */ /* 0x002fe4000bf05270 */
[----:B------:R-:W-:Y:S02]  /*47d0*/  UISETP.GE.AND UP2, UPT, UR39, 0x1, UPT ;  /* 0x000000012700788c */ /* 0x000fe4000bf46270 */
[----:B------:R-:W-:Y:S01]  /*47e0*/  UISETP.NE.AND UP0, UPT, UR17, 0x1, UPT ;  /* 0x000000011100788c */ /* 0x000fe2000bf05270 */
[----:B------:R-:W-:Y:S01]  /*47f0*/  UMOV UR55, UR7 ;  /* 0x0000000700377c82 */ /* 0x000fe20008000000 */
[----:B------:R-:W-:Y:S01]  /*4800*/  UMOV UR54, UR9 ;  /* 0x0000000900367c82 */ /* 0x000fe20008000000 */
[----:B------:R-:W-:-:S02]  /*4810*/  UISETP.NE.AND UP2, UPT, UR30, 0x1, UPT ;  /* 0x000000011e00788c */ /* 0x000fc4000bf45270 */
[----:B--2---:R-:W-:Y:S01]  /*4820*/  UISETP.NE.AND UP0, UPT, UR32, 0x1, UPT ;  /* 0x000000012000788c */ /* 0x004fe2000bf05270 */
[----:B------:R-:W1:Y:S01]  /*4830*/  LDCU UR58, c[0x0][0xaa0] ;  /* 0x00015400ff3a77ac */ /* 0x000e620008000800 */
[----:B------:R-:W-:Y:S01]  /*4840*/  UPLOP3.LUT UP4, UPT, UPT, UPT, UPT, 0x40, 0x4 ;  /* 0x000000000004789c */ /* 0x000fe20003f8e870 */
[----:B------:R-:W2:Y:S01]  /*4850*/  LDCU.64 UR18, c[0x0][0xc28] ;  /* 0x00018500ff1277ac */ /* 0x000ea20008000a00 */
[----:B------:R-:W-:Y:S02]  /*4860*/  UISETP.NE.AND.EX UP6, UPT, UR27, URZ, UPT, UP6 ;  /* 0x000000ff1b00728c */ /* 0x000fe4000bfc5360 */
[----:B------:R-:W-:Y:S02]  /*4870*/  UPRMT UR48, UR10, 0x654, UR48 ;  /* 0x000006540a307896 */ /* 0x000fe40008000030 */
[----:B------:R-:W-:Y:S02]  /*4880*/  UPRMT UR47, URZ, 0x654, UR47 ;  /* 0x00000654ff2f7896 */ /* 0x000fe4000800002f */
[----:B------:R-:W-:-:S02]  /*4890*/  UPRMT UR53, UR10, 0x654, UR37 ;  /* 0x000006540a357896 */ /* 0x000fc40008000025 */
[----:B------:R-:W-:Y:S02]  /*48a0*/  UPRMT UR50, UR10, 0x654, UR36 ;  /* 0x000006540a327896 */ /* 0x000fe40008000024 */
[----:B------:R-:W-:Y:S02]  /*48b0*/  UPRMT UR49, UR10, 0x654, UR25 ;  /* 0x000006540a317896 */ /* 0x000fe40008000019 */
[----:B------:R-:W-:Y:S02]  /*48c0*/  USHF.R.U32.HI UR55, URZ, UR29, UR55 ;  /* 0x0000001dff377299 */ /* 0x000fe40008011637 */
[----:B------:R-:W-:Y:S02]  /*48d0*/  USHF.R.U32.HI UR54, URZ, UR57, UR54 ;  /* 0x00000039ff367299 */ /* 0x000fe40008011636 */
[----:B------:R-:W-:Y:S02]  /*48e0*/  UISETP.NE.AND UP3, UPT, UR4, 0x1, UPT ;  /* 0x000000010400788c */ /* 0x000fe4000bf65270 */
[----:B------:R-:W-:-:S02]  /*48f0*/  UISETP.NE.AND UP2, UPT, UR35, 0x1, UPT ;  /* 0x000000012300788c */ /* 0x000fc4000bf45270 */
[----:B-12---:R-:W-:-:S11]  /*4900*/  UISETP.NE.AND UP0, UPT, UR42, 0x1, UPT ;  /* 0x000000012a00788c */ /* 0x006fd6000bf05270 */
.L_x_84:
[----:B------:R-:W-:Y:S04]  /*4910*/  SHF.L.U32 R2, R9, 0x1f, RZ ;  /* 0x0000001f09027819 */ /* 0x000fe800000006ff */
[----:B-1----:R-:W1:Y:S02]  /*4920*/  SYNCS.PHASECHK.TRANS64.TRYWAIT P0, [UR20+0x160], R2 ;  /* 0x00016002ff0075a7 */ /* 0x002e640008001114 */
[----:B-1----:R-:W-:Y:S05]  /*4930*/  @!P0 BRA `(.L_x_74) ;  /* 0x0000005000948947 */ /* 0x002fea0003800000 */
.L_x_187:
[----:B------:R-:W2:Y:S01]  /*4940*/  LDS.128 R4, [UR20+0x1a0] ;  /* 0x0001a014ff047984 */ /* 0x000ea20008000c00 */
[----:B------:R-:W-:Y:S01]  /*4950*/  UISETP.GE.AND UP0, UPT, UR39, 0x1, UPT ;  /* 0x000000012700788c */ /* 0x000fe2000bf06270 */
[----:B------:R-:W-:Y:S01]  /*4960*/  @!PT LDS RZ, [RZ] ;  /* 0x00000000fffff984 */ /* 0x000fe20000000800 */
[----:B------:R-:W-:Y:S01]  /*4970*/  @!PT LDS RZ, [RZ] ;  /* 0x00000000fffff984 */ /* 0x000fe20000000800 */
[----:B------:R-:W-:Y:S01]  /*4980*/  @!PT LDS RZ, [RZ] ;  /* 0x00000000fffff984 */ /* 0x000fe20000000800 */
[----:B------:R-:W-:Y:S01]  /*4990*/  @!PT LDS RZ, [RZ] ;  /* 0x00000000fffff984 */ /* 0x000fe20000000800 */
[----:B------:R3:W-:Y:S06]  /*49a0*/  MEMBAR.ALL.CTA ;  /* 0x0000000000007992 */ /* 0x0007ec0000008000 */
[----:B---3--:R-:W3:Y:S02]  /*49b0*/  FENCE.VIEW.ASYNC.S ;  /* 0x00000000000073c6 */ /* 0x008ee40000000000 */
[----:B---3--:R-:W-:Y:S01]  /*49c0*/  SYNCS.ARRIVE.TRANS64.RED.A1T0 RZ, [UR47], RZ ;  /* 0x000000ffffff79a7 */ /* 0x008fe2000810042f */
[----:B--2---:R-:W-:Y:S11]  /*49d0*/  LOP3.LUT P0, RZ, R6, 0x1, RZ, 0xc0, !PT ;  /* 0x0000000106ff7812 */ /* 0x004ff6000780c0ff */
[----:B------:R-:W-:Y:S02]  /*49e0*/  @!UPT UIADD3 URZ, UPT, UPT, URZ, URZ, URZ ;  /* 0x000000fffffff290 */ /* 0x000fe4000fffe0ff */
[----:B------:R-:W-:Y:S01]  /*49f0*/  VOTEU.ANY UP2, P0 ;  /* 0x0000000000ff7886 */ /* 0x000fe20000040100 */
[----:B------:R-:W-:Y:S11]  /*4a00*/  PLOP3.LUT P0, PT, PT, PT, UP2, 0x80, 0x8 ;  /* 0x000000000008781c */ /* 0x000ff60003f0f028 */
[----:B------:R-:W-:Y:S02]  /*4a10*/  @!UPT UIADD3 URZ, UPT, UPT, URZ, URZ, URZ ;  /* 0x000000fffffff290 */ /* 0x000fe4000fffe0ff */
[----:B-1----:R-:W-:Y:S02]  /*4a20*/  @P0 MOV R2, R4 ;  /* 0x0000000400020202 */ /* 0x002fe40000000f00 */
[----:B------:R-:W-:Y:S02]  /*4a30*/  @P0 LOP3.LUT R0, R5, 0xffff, RZ, 0xc0, !PT ;  /* 0x0000ffff05000812 */ /* 0x000fe400078ec0ff */
[----:B------:R-:W-:Y:S02]  /*4a40*/  @P0 R2UR UR5, R2 ;  /* 0x00000000020502ca */ /* 0x000fe400000e0000 */
[----:B------:R-:W-:Y:S11]  /*4a50*/  @P0 R2UR UR4, R0 ;  /* 0x00000000000402ca */ /* 0x000ff600000e0000 */
[----:B------:R-:W-:Y:S02]  /*4a60*/  @UP2 UMOV UR16, UR5 ;  /* 0x0000000500102c82 */ /* 0x000fe40008000000 */
[----:B------:R-:W-:Y:S01]  /*4a70*/  @UP2 UMOV UR15, UR4 ;  /* 0x00000004000f2c82 */ /* 0x000fe20008000000 */
[----:B------:R-:W-:Y:S05]  /*4a80*/  BRA.U !UP0, `(.L_x_75) ;  /* 0x0000000108c07547 */ /* 0x000fea000b800000 */
[----:B------:R-:W-:Y:S02]  /*4a90*/  UIMAD.WIDE.U32 UR8, UR15, UR31, URZ ;  /* 0x0000001f0f0872a5 */ /* 0x000fe4000f8e00ff */
[----:B------:R-:W-:Y:S02]  /*4aa0*/  UP2UR UR14, UPR, URZ, 0x4 ;  /* 0x00000004ff0e7883 */ /* 0x000fe40008000000 */
[----:B------:R-:W-:Y:S02]  /*4ab0*/  UISETP.NE.AND UP2, UPT, UR30, 0x1, UPT ;  /* 0x000000011e00788c */ /* 0x000fe4000bf45270 */
[----:B------:R-:W-:Y:S02]  /*4ac0*/  UIMAD.WIDE.U32 UR10, UR16, UR28, URZ ;  /* 0x0000001c100a72a5 */ /* 0x000fe4000f8e00ff */
[----:B------:R-:W-:Y:S02]  /*4ad0*/  USEL UR4, UR38, UR54, !UP2 ;  /* 0x0000003626047287 */ /* 0x000fe4000d000000 */
[----:B------:R-:W-:Y:S02]  /*4ae0*/  UISETP.NE.AND UP0, UPT, UR17, 0x1, UPT ;  /* 0x000000011100788c */ /* 0x000fe4000bf05270 */
[----:B------:R-:W-:Y:S02]  /*4af0*/  UP2UR UR21, UPR, URZ, 0x2 ;  /* 0x00000002ff157883 */ /* 0x000fe40008000000 */
[----:B------:R-:W-:Y:S02]  /*4b00*/  UISETP.NE.AND UP1, UPT, UR39, 0x1, UPT ;  /* 0x000000012700788c */ /* 0x000fe4000bf25270 */
[----:B------:R-:W-:Y:S02]  /*4b10*/  UIMAD.WIDE.U32 UR12, UR4, UR18, URZ ;  /* 0x00000012040c72a5 */ /* 0x000fe4000f8e00ff */
[----:B------:R-:W-:Y:S01]  /*4b20*/  USEL UR7, UR44, UR55, !UP0 ;  /* 0x000000372c077287 */ /* 0x000fe2000c000000 */
[----:B------:R-:W-:Y:S02]  /*4b30*/  UMOV UR5, UR9 ;  /* 0x0000000900057c82 */ /* 0x000fe40008000000 */
[----:B------:R-:W-:Y:S02]  /*4b40*/  USHF.R.U32.HI UR6, URZ, UR57, UR5 ;  /* 0x00000039ff067299 */ /* 0x000fe40008011605 */
[----:B------:R-:W-:Y:S02]  /*4b50*/  UIMAD.WIDE.U32 UR22, UR7, UR18, URZ ;  /* 0x00000012071672a5 */ /* 0x000fe4000f8e00ff */
[----:B------:R-:W-:Y:S02]  /*4b60*/  USEL UR6, UR15, UR6, !UP2 ;  /* 0x000000060f067287 */ /* 0x000fe4000d000000 */
[----:B------:R-:W-:Y:S01]  /*4b70*/  UISETP.NE.AND UP2, UPT, UR14, URZ, UPT ;  /* 0x000000ff0e00728c */ /* 0x000fe2000bf45270 */
[----:B------:R-:W-:Y:S01]  /*4b80*/  UMOV UR5, UR11 ;  /* 0x0000000b00057c82 */ /* 0x000fe20008000000 */
[----:B------:R-:W-:Y:S02]  /*4b90*/  UIMAD.WIDE.U32 UR10, UR6, UR18, URZ ;  /* 0x00000012060a72a5 */ /* 0x000fe4000f8e00ff */
[----:B------:R-:W-:Y:S03]  /*4ba0*/  USHF.R.U32.HI UR8, URZ, UR29, UR5 ;  /* 0x0000001dff087299 */ /* 0x000fe60008011605 */
[----:B------:R-:W-:Y:S02]  /*4bb0*/  UMOV UR5, UR13 ;  /* 0x0000000d00057c82 */ /* 0x000fe40008000000 */
[----:B------:R-:W-:Y:S03]  /*4bc0*/  @UP1 USHF.R.U32.HI UR4, URZ, UR19, UR5 ;  /* 0x00000013ff041299 */ /* 0x000fe60008011605 */
[----:B------:R-:W-:Y:S01]  /*4bd0*/  UMOV UR5, UR23 ;  /* 0x0000001700057c82 */ /* 0x000fe20008000000 */
[----:B------:R-:W-:Y:S02]  /*4be0*/  UIMAD UR4, UR39, UR4, URZ ;  /* 0x00000004270472a4 */ /* 0x000fe4000f8e02ff */
[----:B------:R-:W-:Y:S02]  /*4bf0*/  @UP1 USHF.R.U32.HI UR7, URZ, UR19, UR5 ;  /* 0x00000013ff071299 */ /* 0x000fe40008011605 */
[----:B------:R-:W-:Y:S02]  /*4c00*/  USEL UR5, UR16, UR8, !UP0 ;  /* 0x0000000810057287 */ /* 0x000fe4000c000000 */
[----:B------:R-:W-:Y:S02]  /*4c10*/  UIMAD UR8, UR39, UR7, URZ ;  /* 0x00000007270872a4 */ /* 0x000fe4000f8e02ff */
[----:B------:R-:W-:Y:S03]  /*4c20*/  UISETP.GE.AND UP0, UPT, UR6, UR4, UPT ;  /* 0x000000040600728c */ /* 0x000fe6000bf06270 */
[----:B------:R-:W-:Y:S01]  /*4c30*/  UMOV UR4, UR11 ;  /* 0x0000000b00047c82 */ /* 0x000fe20008000000 */
[----:B------:R-:W-:Y:S02]  /*4c40*/  UISETP.GE.OR UP0, UPT, UR5, UR8, UP0 ;  /* 0x000000080500728c */ /* 0x000fe40008706670 */
[----:B------:R-:W-:Y:S02]  /*4c50*/  USHF.R.U32.HI UR4, URZ, UR19, UR4 ;  /* 0x00000013ff047299 */ /* 0x000fe40008011604 */
[----:B------:R-:W-:Y:S02]  /*4c60*/  UIMAD.WIDE.U32 UR8, UR5, UR18, URZ ;  /* 0x00000012050872a5 */ /* 0x000fe4000f8e00ff */
[----:B------:R-:W-:Y:S04]  /*4c70*/  USEL UR10, UR6, UR4, !UP1 ;  /* 0x00000004060a7287 */ /* 0x000fe8000c800000 */
[----:B------:R-:W-:Y:S01]  /*4c80*/  UIADD3 UR11, UPT, UPT, -UR10, URZ, URZ ;  /* 0x000000ff0a0b7290 */ /* 0x000fe2000fffe1ff */
[----:B------:R-:W-:Y:S02]  /*4c90*/  @!UP0 UMOV UR4, UR9 ;  /* 0x0000000900048c82 */ /* 0x000fe40008000000 */
[----:B------:R-:W-:Y:S02]  /*4ca0*/  @!UP0 USHF.R.U32.HI UR4, URZ, UR19, UR4 ;  /* 0x00000013ff048299 */ /* 0x000fe40008011604 */
[----:B------:R-:W-:Y:S02]  /*4cb0*/  UIMAD UR8, UR39, UR11, UR6 ;  /* 0x0000000b270872a4 */ /* 0x000fe4000f8e0206 */
[----:B------:R-:W-:Y:S02]  /*4cc0*/  @!UP0 USEL UR4, UR5, UR4, !UP1 ;  /* 0x0000000405048287 */ /* 0x000fe4000c800000 */
[----:B------:R-:W-:Y:S02]  /*4cd0*/  UISETP.NE.AND UP1, UPT, UR21, URZ, UPT ;  /* 0x000000ff1500728c */ /* 0x000fe4000bf25270 */
[----:B------:R-:W-:Y:S02]  /*4ce0*/  @!UP0 UIMAD UR8, UR7, UR8, UR4 ;  /* 0x00000008070882a4 */ /* 0x000fe4000f8e0204 */
[----:B------:R-:W-:Y:S02]  /*4cf0*/  @!UP0 UIADD3 UR9, UPT, UPT, UR10, -UR4, URZ ;  /* 0x800000040a098290 */ /* 0x000fe4000fffe0ff */
[----:B------:R-:W-:Y:S02]  /*4d00*/  UIADD3 UR4, UPT, UPT, -UR5, URZ, URZ ;  /* 0x000000ff05047290 */ /* 0x000fe4000fffe1ff */
[----:B------:R-:W-:Y:S02]  /*4d10*/  UIADD3 UR7, UPT, UPT, -UR6, URZ, URZ ;  /* 0x000000ff06077290 */ /* 0x000fe4000fffe1ff */
[----:B------:R-:W-:Y:S02]  /*4d20*/  @!UP0 UIMAD UR6, UR9, UR39, UR5 ;  /* 0x00000027090682a4 */ /* 0x000fe4000f8e0205 */
[----:B------:R-:W-:Y:S02]  /*4d30*/  UIMAD UR16, UR17, UR4, UR16 ;  /* 0x00000004111072a4 */ /* 0x000fe4000f8e0210 */
[----:B------:R-:W-:Y:S01]  /*4d40*/  UIMAD UR15, UR30, UR7, UR15 ;  /* 0x000000071e0f72a4 */ /* 0x000fe2000f8e020f */
[----:B------:R-:W-:Y:S02]  /*4d50*/  @!UP0 UMOV UR5, UR8 ;  /* 0x0000000800058c82 */ /* 0x000fe40008000000 */
[----:B------:R-:W-:Y:S02]  /*4d60*/  UIMAD UR16, UR5, UR17, UR16 ;  /* 0x00000011051072a4 */ /* 0x000fe4000f8e0210 */
[----:B------:R-:W-:Y:S11]  /*4d70*/  UIMAD UR15, UR6, UR30, UR15 ;  /* 0x0000001e060f72a4 */ /* 0x000ff6000f8e020f */
[----:B------:R-:W-:Y:S01]  /*4d80*/  @!UPT UIADD3 URZ, UPT, UPT, URZ, URZ, URZ ;  /* 0x000000fffffff290 */ /* 0x000fe2000fffe0ff */
.L_x_75:
[----:B------:R-:W1:Y:S01]  /*4d90*/  @!UP3 LDCU.128 UR8, c[0x0][0xc10] ;  /* 0x00018200ff08b7ac */ /* 0x000e620008000c00 */
[----:B------:R-:W-:Y:S02]  /*4da0*/  ISETP.NE.U32.AND P1, PT, RZ, UR26, PT ;  /* 0x0000001aff007c0c */ /* 0x000fe4000bf25070 */
[----:B------:R-:W-:Y:S02]  /*4db0*/  SHF.L.U32 R8, R10, 0x1f, RZ ;  /* 0x0000001f0a087819 */ /* 0x000fe400000006ff */
[----:B------:R-:W-:Y:S01]  /*4dc0*/  ISETP.NE.AND.EX P1, PT, RZ, UR27, PT, P1 ;  /* 0x0000001bff007c0c */ /* 0x000fe2000bf25310 */
[----:B------:R-:W2:Y:S01]  /*4dd0*/  @!UP3 LDCU UR5, c[0x0][0xc0c] ;  /* 0x00018180ff05b7ac */ /* 0x000ea20008000800 */
[----:B-1----:R-:W-:Y:S07]  /*4de0*/  UIMAD.WIDE.U32 UR6, UR16, UR8, URZ ;  /* 0x00000008100672a5 */ /* 0x002fee000f8e00ff */
[----:B------:R-:W-:Y:S01]  /*4df0*/  @!UP3 UMOV UR4, UR7 ;  /* 0x000000070004bc82 */ /* 0x000fe20008000000 */
[----:B--2---:R-:W-:Y:S02]  /*4e00*/  @!UP3 UISETP.NE.AND UP0, UPT, UR5, 0x1, UPT ;  /* 0x000000010500b88c */ /* 0x004fe4000bf05270 */
[----:B------:R-:W-:Y:S02]  /*4e10*/  @!UP3 USHF.R.U32.HI UR4, URZ, UR9, UR4 ;  /* 0x00000009ff04b299 */ /* 0x000fe40008011604 */
[----:B------:R-:W-:Y:S02]  /*4e20*/  UIMAD.WIDE.U32 UR6, UR15, UR11, URZ ;  /* 0x0000000b0f0672a5 */ /* 0x000fe4000f8e00ff */
[----:B------:R-:W-:Y:S02]  /*4e30*/  @!UP3 USEL UR8, UR16, UR4, !UP0 ;  /* 0x000000041008b287 */ /* 0x000fe4000c000000 */
[----:B------:R-:W-:Y:S03]  /*4e40*/  @!UP3 UISETP.NE.AND UP0, UPT, UR10, 0x1, UPT ;  /* 0x000000010a00b88c */ /* 0x000fe6000bf05270 */
[----:B------:R-:W-:Y:S01]  /*4e50*/  @!UP3 UMOV UR6, UR7 ;  /* 0x000000070006bc82 */ /* 0x000fe20008000000 */
[----:B------:R-:W-:Y:S01]  /*4e60*/  USHF.L.U32 UR7, UR24, 0x7, URZ ;  /* 0x0000000718077899 */ /* 0x000fe200080006ff */
[----:B------:R-:W1:Y:S02]  /*4e70*/  @!UP3 LDCU UR4, c[0x0][0xc20] ;  /* 0x00018400ff04b7ac */ /* 0x000e640008000800 */
[----:B-1----:R-:W-:Y:S04]  /*4e80*/  @!UP3 USHF.R.U32.HI UR6, URZ, UR4, UR6 ;  /* 0x00000004ff06b299 */ /* 0x002fe80008011606 */
[----:B------:R-:W-:Y:S04]  /*4e90*/  @!UP3 USEL UR6, UR15, UR6, !UP0 ;  /* 0x000000060f06b287 */ /* 0x000fe8000c000000 */
[----:B------:R-:W-:Y:S02]  /*4ea0*/  @!UP3 UIADD3 UR4, UPT, UPT, -UR8, UR6, URZ ;  /* 0x000000060804b290 */ /* 0x000fe4000fffe1ff */
[----:B------:R-:W-:Y:S02]  /*4eb0*/  @!UP3 UIADD3 UR6, UPT, UPT, UR8, -UR6, URZ ;  /* 0x800000060806b290 */ /* 0x000fe4000fffe0ff */
[----:B------:R-:W-:Y:S02]  /*4ec0*/  @!UP3 UIMAD UR16, UR4, UR5, UR16 ;  /* 0x000000050410b2a4 */ /* 0x000fe4000f8e0210 */
[----:B------:R-:W-:Y:S01]  /*4ed0*/  @!UP3 UIMAD UR15, UR6, UR10, UR15 ;  /* 0x0000000a060fb2a4 */ /* 0x000fe2000f8e020f */
[----:B------:R-:W-:Y:S11]  /*4ee0*/  BRA.U UP4, `(.L_x_76) ;  /* 0x0000000104107547 */ /* 0x000ff6000b800000 */
[----:B------:R-:W-:Y:S04]  /*4ef0*/  MOV R2, UR56 ;  /* 0x0000003800027c02 */ /* 0x000fe80008000f00 */
[----:B------:R-:W-:Y:S04]  /*4f00*/  SHF.L.U32 R2, R2, 0x1f, RZ ;  /* 0x0000001f02027819 */ /* 0x000fe800000006ff */
[----:B------:R-:W1:Y:S02]  /*4f10*/  SYNCS.PHASECHK.TRANS64.TRYWAIT P2, [UR20+0x158], R2 ;  /* 0x00015802ff0075a7 */ /* 0x000e640008041114 */
[----:B-1----:R-:W-:Y:S05]  /*4f20*/  @!P2 BRA `(.L_x_77) ;  /* 0x0000004c0030a947 */ /* 0x002fea0003800000 */
.L_x_76:
[----:B------:R-:W-:Y:S05]  /*4f30*/  BRA.U !UP6, `(.L_x_78) ;  /* 0x000000010e387547 */ /* 0x000fea000b800000 */
[----:B------:R-:W-:Y:S01]  /*4f40*/  UPLOP3.LUT UP1, UPT, UPT, UPT, UP5, 0x80, 0x8 ;  /* 0x000000000008789c */ /* 0x000fe20003f2f050 */
[----:B-1----:R-:W-:Y:S01]  /*4f50*/  HFMA2 R0, -RZ, RZ, 0, 5.9604644775390625e-08 ;  /* 0x00000001ff007431 */ /* 0x002fe200000001ff */
[----:B------:R-:W1:Y:S01]  /*4f60*/  LDCU.64 UR8, c[0x0][0x358] ;  /* 0x00006b00ff0877ac */ /* 0x000e620008000a00 */
[----:B------:R-:W-:Y:S03]  /*4f70*/  IMAD.MOV.U32 R51, RZ, RZ, 0x1 ;  /* 0x00000001ff337424 */ /* 0x000fe600078e00ff */
[----:B------:R-:W-:Y:S05]  /*4f80*/  PLOP3.LUT P2, PT, PT, PT, UP1, 0x80, 0x8 ;  /* 0x000000000008781c */ /* 0x000fea0003f4f018 */
[----:B------:R-:W2:Y:S01]  /*4f90*/  @UP1 LDCU.64 UR4, c[0x0][0x988] ;  /* 0x00013100ff0417ac */ /* 0x000ea20008000a00 */
[----:B------:R-:W-:Y:S07]  /*4fa0*/  @UP1 UIMAD UR6, UR52, UR26, URZ ;  /* 0x0000001a340612a4 */ /* 0x000fee000f8e02ff */
[----:B------:R-:W-:Y:S01]  /*4fb0*/  @!P2 PRMT R51, R0, 0x7610, R51 ;  /* 0x000076100033a816 */ /* 0x000fe20000000033 */
[----:B--2---:R-:W-:Y:S06]  /*4fc0*/  @UP1 UIMAD.WIDE UR4, UR6, 0x4, UR4 ;  /* 0x00000004060418a5 */ /* 0x004fec000f8e0204 */
[----:B------:R-:W-:Y:S01]  /*4fd0*/  IMAD.U32 R14, RZ, RZ, UR4 ;  /* 0x00000004ff0e7e24 */ /* 0x000fe2000f8e00ff */
[----:B------:R-:W-:Y:S04]  /*4fe0*/  MOV R15, UR5 ;  /* 0x00000005000f7c02 */ /* 0x000fe80008000f00 */
[----:B------:R-:W2:Y:S01]  /*4ff0*/  @!UP1 LDCU UR4, c[0x0][0x980] ;  /* 0x00013000ff0497ac */ /* 0x000ea20008000800 */
[----:B-1---5:R3:W5:Y:S02]  /*5000*/  @P2 LDG.E R27, desc[UR8][R14.64] ;  /* 0x000000080e1b2981 */ /* 0x022764000c1e1900 */
[----:B--23--:R-:W-:Y:S07]  /*5010*/  @!P2 IMAD.U32 R27, RZ, RZ, UR4 ;  /* 0x00000004ff1bae24 */ /* 0x00cfee000f8e00ff */
.L_x_78:
[----:B-----5:R-:W-:Y:S01]  /*5020*/  @!P1 FSETP.EQ.AND P3, PT, R27, RZ, PT ;  /* 0x000000ff1b00920b */ /* 0x020fe20003f62000 */
[----:B------:R-:W-:Y:S01]  /*5030*/  @!UPT UIADD3 URZ, UPT, UPT, URZ, URZ, URZ ;  /* 0x000000fffffff290 */ /* 0x000fe2000fffe0ff */
[----:B------:R-:W-:Y:S11]  /*5040*/  @!P1 BRA `(.L_x_79) ;  /* 0x0000000000149947 */ /* 0x000ff60003800000 */
[----:B------:R-:W-:Y:S02]  /*5050*/  LOP3.LUT P1, RZ, R51, 0xff, RZ, 0xc0, !PT ;  /* 0x000000ff33ff7812 */ /* 0x000fe4000782c0ff */
[----:B------:R-:W-:Y:S04]  /*5060*/  PLOP3.LUT P3, PT, PT, PT, UP1, 0x80, 0x8 ;  /* 0x000000000008781c */ /* 0x000fe80003f6f018 */
[----:B------:R-:W-:Y:S07]  /*5070*/  PLOP3.LUT P3, PT, P3, PT, PT, 0x8, 0x80 ;  /* 0x000000000080781c */ /* 0x000fee0001f6e170 */
[----:B------:R-:W-:Y:S11]  /*5080*/  @P1 FSETP.EQ.AND P3, PT, R27, RZ, PT ;  /* 0x000000ff1b00120b */ /* 0x000ff60003f62000 */
[----:B------:R-:W-:Y:S02]  /*5090*/  @!UPT UIADD3 URZ, UPT, UPT, URZ, URZ, URZ ;  /* 0x000000fffffff290 */ /* 0x000fe4000fffe0ff */
.L_x_79:
[----:B------:R-:W-:Y:S01]  /*50a0*/  USHF.L.U32 UR11, UR51, 0x6, URZ ;  /* 0x00000006330b7899 */ /* 0x000fe200080006ff */
[----:B------:R-:W2:Y:S01]  /*50b0*/  SYNCS.PHASECHK.TRANS64.TRYWAIT P1, [UR20+0x130], R8 ;  /* 0x00013008ff0075a7 */ /* 0x000ea20008021114 */
[----:B------:R-:W-:Y:S02]  /*50c0*/  UISETP.NE.AND UP0, UPT, UR32, 0x1, UPT ;  /* 0x000000012000788c */ /* 0x000fe4000bf05270 */
[----:B------:R-:W-:Y:S01]  /*50d0*/  UIMAD.WIDE.U32 UR4, UR11, UR33, URZ ;  /* 0x000000210b0472a5 */ /* 0x000fe2000f8e00ff */
[----:B------:R-:W-:Y:S04]  /*50e0*/  ELECT P2, URZ, PT ;  /* 0x0000000000ff782f */ /* 0x000fe80003840000 */
[----:B------:R-:W-:Y:S02]  /*50f0*/  PLOP3.LUT P2, PT, P3, P2, PT, 0xf2, 0x2f ;  /* 0x00000000002f781c */ /* 0x000fe40001f45e72 */
[----:B------:R-:W-:Y:S02]  /*5100*/  UMOV UR4, UR5 ;  /* 0x0000000500047c82 */ /* 0x000fe40008000000 */
[----:B------:R-:W-:Y:S04]  /*5110*/  USHF.R.U32.HI UR4, URZ, UR34, UR4 ;  /* 0x00000022ff047299 */ /* 0x000fe80008011604 */
[----:B------:R-:W-:Y:S02]  /*5120*/  USEL UR12, UR11, UR4, !UP0 ;  /* 0x000000040b0c7287 */ /* 0x000fe4000c000000 */
[----:B------:R-:W-:Y:S02]  /*5130*/  UISETP.NE.AND UP0, UPT, UR35, 0x1, UPT ;  /* 0x000000012300788c */ /* 0x000fe4000bf05270 */
[----:B------:R-:W-:Y:S02]  /*5140*/  UIMAD.WIDE.U32 UR4, UR12, UR40, URZ ;  /* 0x000000280c0472a5 */ /* 0x000fe4000f8e00ff */
[----:B------:R-:W-:Y:S01]  /*5150*/  UIADD3 UR6, UPT, UPT, -UR12, URZ, URZ ;  /* 0x000000ff0c067290 */ /* 0x000fe2000fffe1ff */
[----:B-1----:R-:W-:Y:S03]  /*5160*/  @!P2 IMAD.MOV.U32 R0, RZ, 0x20, RZ ;  /* 0x00000020ff00a824 */ /* 0x002fe600078e00ff */
[----:B------:R-:W-:Y:S01]  /*5170*/  UIMAD UR11, UR32, UR6, UR11 ;  /* 0x00000006200b72a4 */ /* 0x000fe2000f8e020b */
[----:B------:R-:W-:Y:S01]  /*5180*/  @!P2 IMAD.MOV.U32 R0, RZ, 0x400, R0 ;  /* 0x00000400ff00a824 */ /* 0x000fe200078e0000 */
[----:B------:R-:W-:Y:S02]  /*5190*/  UMOV UR4, UR5 ;  /* 0x0000000500047c82 */ /* 0x000fe40008000000 */
[----:B------:R-:W-:Y:S04]  /*51a0*/  USHF.R.U32.HI UR4, URZ, UR41, UR4 ;  /* 0x00000029ff047299 */ /* 0x000fe80008011604 */
[----:B------:R-:W-:Y:S02]  /*51b0*/  USEL UR13, UR12, UR4, !UP0 ;  /* 0x000000040c0d7287 */ /* 0x000fe4000c000000 */
[----:B------:R-:W-:Y:S02]  /*51c0*/  UISETP.NE.AND UP0, UPT, UR42, 0x1, UPT ;  /* 0x000000012a00788c */ /* 0x000fe4000bf05270 */
[----:B------:R-:W-:Y:S07]  /*51d0*/  UIMAD.WIDE.U32 UR4, UR13, UR43, URZ ;  /* 0x0000002b0d0472a5 */ /* 0x000fee000f8e00ff */
[----:B------:R-:W-:Y:S02]  /*51e0*/  UMOV UR4, UR5 ;  /* 0x0000000500047c82 */ /* 0x000fe40008000000 */
[----:B------:R-:W-:Y:S04]  /*51f0*/  USHF.R.U32.HI UR4, URZ, UR58, UR4 ;  /* 0x0000003aff047299 */ /* 0x000fe80008011604 */
[----:B------:R-:W-:Y:S02]  /*5200*/  USEL UR14, UR13, UR4, !UP0 ;  /* 0x000000040d0e7287 */ /* 0x000fe4000c000000 */
[----:B------:R-:W-:Y:S02]  /*5210*/  UIADD3 UR4, UPT, UPT, -UR13, URZ, URZ ;  /* 0x000000ff0d047290 */ /* 0x000fe4000fffe1ff */
[----:B------:R-:W-:Y:S02]  /*5220*/  UIADD3 UR5, UPT, UPT, -UR14, URZ, URZ ;  /* 0x000000ff0e057290 */ /* 0x000fe4000fffe1ff */
[----:B------:R-:W-:Y:S02]  /*5230*/  UIMAD UR12, UR35, UR4, UR12 ;  /* 0x00000004230c72a4 */ /* 0x000fe4000f8e020c */
[----:B------:R-:W-:Y:S01]  /*5240*/  UIMAD UR13, UR42, UR5, UR13 ;  /* 0x000000052a0d72a4 */ /* 0x000fe2000f8e020d */
[----:B--2---:R-:W-:Y:S11]  /*5250*/  @!P1 BRA `(.L_x_80) ;  /* 0x00000048007c9947 */ /* 0x004ff60003800000 */
.L_x_190:
[----:B------:R-:W-:Y:S01]  /*5260*/  @!P2 R2UR UR4, R0 ;  /* 0x000000000004a2ca */ /* 0x000fe200000e0000 */
[----:B------:R-:W-:Y:S01]  /*5270*/  VOTEU.ALL UP0, P2 ;  /* 0x0000000000ff7886 */ /* 0x000fe20001000000 */
[----:B-1----:R-:W-:Y:S04]  /*5280*/  @!P2 IADD3 R2, P1, PT, R12, 0x680, RZ ;  /* 0x000006800c02a810 */ /* 0x002fe80007f3e0ff */
[----:B------:R-:W-:Y:S01]  /*5290*/  @!P2 R2UR UR5, R2 ;  /* 0x000000000205a2ca */ /* 0x000fe200000e0000 */
[----:B------:R-:W-:Y:S01]  /*52a0*/  @!P2 IMAD.X R0, RZ, RZ, R13, P1 ;  /* 0x000000ffff00a224 */ /* 0x000fe200008e060d */
[----:B------:R-:W-:Y:S05]  /*52b0*/  @!UP0 UIADD3 UR8, UPT, UPT, UR20, 0x200, URZ ;  /* 0x0000020014088890 */ /* 0x000fea000fffe0ff */
[----:B------:R-:W-:Y:S01]  /*52c0*/  @!UP0 UPRMT UR6, UR4, 0x5410, URZ ;  /* 0x0000541004068896 */ /* 0x000fe200080000ff */
[----:B------:R-:W-:Y:S01]  /*52d0*/  @!P2 R2UR UR4, R0 ;  /* 0x000000000004a2ca */ /* 0x000fe200000e0000 */
[----:B------:R-:W-:Y:S01]  /*52e0*/  VOTEU.ALL UP0, P2 ;  /* 0x0000000000ff7886 */ /* 0x000fe20001000000 */
[----:B------:R-:W-:Y:S03]  /*52f0*/  @!P2 IMAD.MOV.U32 R0, RZ, RZ, 0x1000 ;  /* 0x00001000ff00a424 */ /* 0x000fe600078e00ff */
[----:B------:R-:W-:Y:S01]  /*5300*/  IMAD.U32 R14, RZ, RZ, UR5 ;  /* 0x00000005ff0e7e24 */ /* 0x000fe2000f8e00ff */
[----:B------:R-:W-:Y:S01]  /*5310*/  @!UP0 UMOV UR9, UR37 ;  /* 0x0000002500098c82 */ /* 0x000fe20008000000 */
[----:B------:R-:W-:Y:S06]  /*5320*/  @!UP0 UMOV UR10, UR7 ;  /* 0x00000007000a8c82 */ /* 0x000fec0008000000 */
[----:B------:R-:W-:Y:S01]  /*5330*/  IMAD.U32 R15, RZ, RZ, UR4 ;  /* 0x00000004ff0f7e24 */ /* 0x000fe2000f8e00ff */
[----:B------:R-:W-:Y:S04]  /*5340*/  @!P2 R2UR UR4, R14 ;  /* 0x000000000e04a2ca */ /* 0x000fe800000e0000 */
[----:B------:R-:W-:Y:S11]  /*5350*/  @!P2 R2UR UR5, R15 ;  /* 0x000000000f05a2ca */ /* 0x000ff600000e0000 */
[----:B------:R-:W-:Y:S02]  /*5360*/  @!UPT UIADD3 URZ, UPT, UPT, URZ, URZ, URZ ;  /* 0x000000fffffff290 */ /* 0x000fe4000fffe0ff */
[----:B------:R1:W-:Y:S01]  /*5370*/  @!UP0 UTMALDG.5D.IM2COL [UR8], [UR4], UR6 ;  /* 0x00000008040083b4 */ /* 0x0003e20008060006 */
[----:B------:R2:W-:Y:S01]  /*5380*/  @!P2 SYNCS.ARRIVE.TRANS64.RED.A0TR RZ, [UR20+0x110], R0 ;  /* 0x00011000ffffa9a7 */ /* 0x0005e20008300414 */
[----:B------:R-:W-:Y:S01]  /*5390*/  SYNCS.ARRIVE.TRANS64.RED.A1T0 RZ, [UR53], RZ ;  /* 0x000000ffffff79a7 */ /* 0x000fe20008100435 */
[----:B--2---:R-:W-:Y:S01]  /*53a0*/  @!P2 IMAD.MOV.U32 R0, RZ, 0x20, RZ ;  /* 0x00000020ff00a824 */ /* 0x004fe200078e00ff */
[----:B------:R-:W2:Y:S03]  /*53b0*/  SYNCS.PHASECHK.TRANS64.TRYWAIT P1, [UR20+0x138], R8 ;  /* 0x00013808ff0075a7 */ /* 0x000ea60008021114 */
[----:B------:R-:W-:Y:S01]  /*53c0*/  @!P2 IMAD.MOV.U32 R0, RZ, 0x400, R0 ;  /* 0x00000400ff00a824 */ /* 0x000fe200078e0000 */
[----:B-12---:R-:W-:Y:S06]  /*53d0*/  @!P1 BRA `(.L_x_81) ;  /* 0x0000004800349947 */ /* 0x006fec0003800000 */
.L_x_192:
[----:B------:R-:W-:Y:S01]  /*53e0*/  @!P2 R2UR UR4, R0 ;  /* 0x000000000004a2ca */ /* 0x000fe200000e0000 */
[----:B------:R-:W-:Y:S01]  /*53f0*/  VOTEU.ALL UP0, P2 ;  /* 0x0000000000ff7886 */ /* 0x000fe20001000000 */
[----:B-1----:R-:W-:Y:S04]  /*5400*/  @!P2 IADD3 R2, P1, PT, R12, 0x680, RZ ;  /* 0x000006800c02a810 */ /* 0x002fe80007f3e0ff */
[----:B------:R-:W-:Y:S01]  /*5410*/  @!P2 R2UR UR5, R2 ;  /* 0x000000000205a2ca */ /* 0x000fe200000e0000 */
[----:B------:R-:W-:Y:S01]  /*5420*/  @!P2 IMAD.X R0, RZ, RZ, R13, P1 ;  /* 0x000000ffff00a224 */ /* 0x000fe200008e060d */
[----:B------:R-:W-:Y:S02]  /*5430*/  @!UP0 UIADD3 UR10, UPT, UPT, UR7, 0x20, URZ ;  /* 0x00000020070a8890 */ /* 0x000fe4000fffe0ff */
[----:B------:R-:W-:Y:S03]  /*5440*/  @!UP0 UIADD3 UR8, UPT, UPT, UR20, 0x1200, URZ ;  /* 0x0000120014088890 */ /* 0x000fe6000fffe0ff */
[----:B------:R-:W-:Y:S01]  /*5450*/  @!UP0 UPRMT UR6, UR4, 0x5410, URZ ;  /* 0x0000541004068896 */ /* 0x000fe200080000ff */
[----:B------:R-:W-:Y:S01]  /*5460*/  @!P2 R2UR UR4, R0 ;  /* 0x000000000004a2ca */ /* 0x000fe200000e0000 */
[----:B------:R-:W-:Y:S01]  /*5470*/  VOTEU.ALL UP0, P2 ;  /* 0x0000000000ff7886 */ /* 0x000fe20001000000 */
[----:B------:R-:W-:Y:S03]  /*5480*/  @!P2 IMAD.MOV.U32 R0, RZ, RZ, 0x1000 ;  /* 0x00001000ff00a424 */ /* 0x000fe600078e00ff */
[----:B------:R-:W-:Y:S01]  /*5490*/  IMAD.U32 R14, RZ, RZ, UR5 ;  /* 0x00000005ff0e7e24 */ /* 0x000fe2000f8e00ff */
[----:B------:R-:W-:Y:S07]  /*54a0*/  @!UP0 UMOV UR9, UR36 ;  /* 0x0000002400098c82 */ /* 0x000fee0008000000 */
        /* <DEDUP_REMOVED lines=11> */
.L_x_194:
[----:B------:R-:W-:Y:S01]  /*5560*/  @!P2 R2UR UR4, R0 ;  /* 0x000000000004a2ca */ /* 0x000fe200000e0000 */
[----:B------:R-:W-:Y:S01]  /*5570*/  VOTEU.ALL UP0, P2 ;  /* 0x0000000000ff7886 */ /* 0x000fe20001000000 */
[----:B-1----:R-:W-:Y:S02]  /*5580*/  @!P2 IADD3 R2, P1, PT, R12, 0x680, RZ ;  /* 0x000006800c02a810 */ /* 0x002fe40007f3e0ff */
[----:B------:R-:W-:Y:S02]  /*5590*/  @P0 SHF.R.U32.HI R4, RZ, 0x10, R5 ;  /* 0x00000010ff040819 */ /* 0x000fe40000011605 */
[----:B------:R-:W-:Y:S01]  /*55a0*/  @!P2 R2UR UR5, R2 ;  /* 0x000000000205a2ca */ /* 0x000fe200000e0000 */
[----:B------:R-:W-:Y:S01]  /*55b0*/  @!P2 IMAD.X R0, RZ, RZ, R13, P1 ;  /* 0x000000ffff00a224 */ /* 0x000fe200008e060d */
[----:B------:R-:W-:Y:S01]  /*55c0*/  @!UP0 UIADD3 UR10, UPT, UPT, UR7, 0x40, URZ ;  /* 0x00000040070a8890 */ /* 0x000fe2000fffe0ff */
[----:B------:R-:W-:Y:S01]  /*55d0*/  @P0 R2UR UR52, R4 ;  /* 0x00000000043402ca */ /* 0x000fe200000e0000 */
        /* <DEDUP_REMOVED lines=14> */
[----:B------:R-:W2:Y:S02]  /*56c0*/  SYNCS.PHASECHK.TRANS64.TRYWAIT P1, [UR20+0x148], R8 ;  /* 0x00014808ff0075a7 */ /* 0x000ea40008021114 */
[----:B-12---:R-:W-:Y:S05]  /*56d0*/  @!P1 BRA `(.L_x_83) ;  /* 0x0000004400a49947 */ /* 0x006fea0003800000 */
.L_x_196:
[----:B-1----:R-:W-:Y:S01]  /*56e0*/  @!P2 IMAD.MOV.U32 R0, RZ, 0x20, RZ ;  /* 0x00000020ff00a824 */ /* 0x002fe200078e00ff */
[----:B------:R-:W-:Y:S01]  /*56f0*/  @!P2 IADD3 R2, P0, PT, R12, 0x680, RZ ;  /* 0x000006800c02a810 */ /* 0x000fe20007f1e0ff */
[----:B------:R-:W-:Y:S01]  /*5700*/  VOTEU.ALL UP0, P2 ;  /* 0x0000000000ff7886 */ /* 0x000fe20001000000 */
[----:B------:R-:W-:Y:S01]  /*5710*/  LOP3.LUT R10, R10, 0x1, RZ, 0x3c, !PT ;  /* 0x000000010a0a7812 */ /* 0x000fe200078e3cff */
[----:B------:R-:W-:Y:S01]  /*5720*/  @!P2 IMAD.MOV.U32 R0, RZ, 0x400, R0 ;  /* 0x00000400ff00a824 */ /* 0x000fe200078e0000 */
[----:B------:R-:W-:Y:S01]  /*5730*/  @!P2 R2UR UR5, R2 ;  /* 0x000000000205a2ca */ /* 0x000fe200000e0000 */
[----:B------:R-:W-:Y:S01]  /*5740*/  UIADD3 UR24, UPT, UPT, UR15, UR46, URZ ;  /* 0x0000002e0f187290 */ /* 0x000fe2000fffe0ff */
[----:B------:R-:W-:Y:S01]  /*5750*/  LOP3.LUT R9, R9, 0x1, RZ, 0x3c, !PT ;  /* 0x0000000109097812 */ /* 0x000fe200078e3cff */
[----:B------:R-:W-:Y:S01]  /*5760*/  @!UP0 UIADD3 UR8, UPT, UPT, UR20, 0x3200, URZ ;  /* 0x0000320014088890 */ /* 0x000fe2000fffe0ff */
[----:B------:R-:W-:Y:S01]  /*5770*/  @!P2 R2UR UR4, R0 ;  /* 0x000000000004a2ca */ /* 0x000fe200000e0000 */
[----:B------:R-:W-:Y:S01]  /*5780*/  @!P2 IMAD.X R0, RZ, RZ, R13, P0 ;  /* 0x000000ffff00a224 */ /* 0x000fe200000e060d */
[----:B------:R-:W-:Y:S02]  /*5790*/  @!UP0 UIADD3 UR10, UPT, UPT, UR7, 0x60, URZ ;  /* 0x00000060070a8890 */ /* 0x000fe4000fffe0ff */
[----:B------:R-:W-:Y:S02]  /*57a0*/  @!UP0 UIADD3 UR9, UPT, UPT, UR20, 0x128, URZ ;  /* 0x0000012814098890 */ /* 0x000fe4000fffe0ff */
[----:B------:R-:W-:Y:S02]  /*57b0*/  UIADD3 UR51, UPT, UPT, UR16, UR45, URZ ;  /* 0x0000002d10337290 */ /* 0x000fe4000fffe0ff */
[----:B------:R-:W-:Y:S01]  /*57c0*/  UPLOP3.LUT UP4, UPT, UPT, UPT, UPT, 0x80, 0x8 ;  /* 0x000000000008789c */ /* 0x000fe20003f8f070 */
[----:B------:R-:W-:Y:S04]  /*57d0*/  IMAD.U32 R4, RZ, RZ, UR5 ;  /* 0x00000005ff047e24 */ /* 0x000fe8000f8e00ff */
[----:B------:R-:W-:Y:S01]  /*57e0*/  @!UP0 UPRMT UR6, UR4, 0x5410, URZ ;  /* 0x0000541004068896 */ /* 0x000fe200080000ff */
[----:B------:R-:W-:Y:S01]  /*57f0*/  @!P2 R2UR UR4, R0 ;  /* 0x000000000004a2ca */ /* 0x000fe200000e0000 */
[----:B------:R-:W-:Y:S11]  /*5800*/  VOTEU.ALL UP0, P2 ;  /* 0x0000000000ff7886 */ /* 0x000ff60001000000 */
[----:B------:R-:W-:Y:S01]  /*5810*/  @!UPT UIADD3 URZ, UPT, UPT, URZ, URZ, URZ ;  /* 0x000000fffffff290 */ /* 0x000fe2000fffe0ff */
[----:B------:R-:W-:Y:S01]  /*5820*/  IMAD.U32 R5, RZ, RZ, UR4 ;  /* 0x00000004ff057e24 */ /* 0x000fe2000f8e00ff */
[----:B------:R-:W-:Y:S04]  /*5830*/  @!P2 R2UR UR4, R4 ;  /* 0x000000000404a2ca */ /* 0x000fe800000e0000 */
[----:B------:R-:W-:Y:S11]  /*5840*/  @!P2 R2UR UR5, R5 ;  /* 0x000000000505a2ca */ /* 0x000ff600000e0000 */
[----:B------:R-:W-:Y:S02]  /*5850*/  @!UPT UIADD3 URZ, UPT, UPT, URZ, URZ, URZ ;  /* 0x000000fffffff290 */ /* 0x000fe4000fffe0ff */
[----:B------:R1:W-:Y:S01]  /*5860*/  @!UP0 UTMALDG.5D.IM2COL [UR8], [UR4], UR6 ;  /* 0x00000008040083b4 */ /* 0x0003e20008060006 */
[----:B------:R1:W-:Y:S01]  /*5870*/  @!P2 SYNCS.ARRIVE.TRANS64.RED.A0TR RZ, [UR20+0x128], R3 ;  /* 0x00012803ffffa9a7 */ /* 0x0003e20008300414 */
[----:B------:R-:W-:Y:S01]  /*5880*/  SYNCS.ARRIVE.TRANS64.RED.A1T0 RZ, [UR48], RZ ;  /* 0x000000ffffff79a7 */ /* 0x000fe20008100430 */
[----:B------:R-:W-:Y:S05]  /*5890*/  BRA.U UP2, `(.L_x_84) ;  /* 0xfffffff1021c7547 */ /* 0x000fea000b83ffff */
[----:B------:R-:W-:-:S04]  /*58a0*/  SHF.L.U32 R2, R10, 0x1f, RZ ;  /* 0x0000001f0a027819 */ /* 0x000fc800000006ff */
[----:B------:R-:W2:Y:S02]  /*58b0*/  SYNCS.PHASECHK.TRANS64.TRYWAIT P0, [UR20+0x130], R2 ;  /* 0x00013002ff0075a7 */ /* 0x000ea40008001114 */
[----:B--2---:R-:W-:Y:S05]  /*58c0*/  @!P0 BRA `(.L_x_85) ;  /* 0x0000004400408947 */ /* 0x004fea0003800000 */
.L_x_198:
[----:B------:R-:W3:Y:S02]  /*58d0*/  SYNCS.PHASECHK.TRANS64.TRYWAIT P0, [UR20+0x138], R2 ;  /* 0x00013802ff0075a7 */ /* 0x000ee40008001114 */
[----:B---3--:R-:W-:Y:S05]  /*58e0*/  @!P0 BRA `(.L_x_86) ;  /* 0x0000004400508947 */ /* 0x008fea0003800000 */
.L_x_200:
[----:B------:R-:W3:Y:S02]  /*58f0*/  SYNCS.PHASECHK.TRANS64.TRYWAIT P0, [UR20+0x140], R2 ;  /* 0x00014002ff0075a7 */ /* 0x000ee40008001114 */
[----:B---3--:R-:W-:Y:S05]  /*5900*/  @!P0 BRA `(.L_x_87) ;  /* 0x0000004400608947 */ /* 0x008fea0003800000 */
.L_x_202:
[----:B--2---:R-:W-:-:S07]  /*5910*/  MOV R0, UR20 ;  /* 0x0000001400007c02 */ /* 0x004fce0008000f00 */
.L_x_88:
[----:B--2---:R-:W-:-:S04]  /*5920*/  SHF.L.U32 R2, R10, 0x1f, RZ ;  /* 0x0000001f0a027819 */ /* 0x004fc800000006ff */
[----:B------:R2:W3:Y:S03]  /*5930*/  SYNCS.PHASECHK.TRANS64.TRYWAIT P0, [R0+URZ+0x148], R2 ;  /* 0x00014802000075a7 */ /* 0x0004e600080011ff */
[----:B---3--:R-:W-:Y:S05]  /*5940*/  @!P0 NANOSLEEP.SYNCS 0x989680 ;  /* 0x009896800000895d */ /* 0x008fea0003900000 */
[----:B------:R-:W3:Y:S02]  /*5950*/  @!P0 SYNCS.PHASECHK.TRANS64 P0, [R0+URZ+0x148], R2 ;  /* 0x00014802000085a7 */ /* 0x000ee400080010ff */
[----:B-1-3--:R-:W-:Y:S05]  /*5960*/  @P0 EXIT ;  /* 0x000000000000094d */ /* 0x00afea0003800000 */
[----:B------:R-:W-:Y:S05]  /*5970*/  BRA `(.L_x_88) ;  /* 0xfffffffc00e87947 */ /* 0x000fea000383ffff */
.L_x_73:
[----:B------:R-:W-:-:S06]  /*5980*/  UISETP.GE.AND UP0, UPT, UR18, 0x4, UPT ;  /* 0x000000041200788c */ /* 0x000fcc000bf06270 */
[----:B------:R-:W-:-:S13]  /*5990*/  PLOP3.LUT P0, PT, PT, PT, UP0, 0x80, 0x8 ;  /* 0x000000000008781c */ /* 0x000fda0003f0f008 */
[----:B-1----:R-:W-:Y:S05]  /*59a0*/  @!P0 EXIT ;  /* 0x000000000000894d */ /* 0x002fea0003800000 */
[----:B------:R-:W1:Y:S08]  /*59b0*/  S2UR UR4, SR_CgaCtaId ;  /* 0x00000000000479c3 */ /* 0x000e700000008800 */
[----:B------:R-:W-:Y:S01]  /*59c0*/  BAR.SYNC.DEFER_BLOCKING 0x6, 0xa0 ;  /* 0x0182800000007b1d */ /* 0x000fe20000010000 */
[C---:B------:R-:W-:Y:S01]  /*59d0*/  IMAD.SHL.U32 R4, R50.reuse, 0x20, RZ ;  /* 0x0000002032047824 */ /* 0x040fe200078e00ff */
[----:B------:R-:W-:Y:S01]  /*59e0*/  SHF.R.U32.HI R5, RZ, 0x1, R50 ;  /* 0x00000001ff057819 */ /* 0x000fe20000011632 */
[C---:B------:R-:W-:Y:S01]  /*59f0*/  IMAD.SHL.U32 R49, R50.reuse, 0x10, RZ ;  /* 0x0000001032317824 */ /* 0x040fe200078e00ff */
[C---:B------:R-:W-:Y:S01]  /*5a00*/  LOP3.LUT P0, RZ, R50.reuse, 0x4, RZ, 0xc0, !PT ;  /* 0x0000000432ff7812 */ /* 0x040fe2000780c0ff */
[----:B------:R-:W-:Y:S01]  /*5a10*/  IMAD.U32 R23, R50, 0x10000, RZ ;  /* 0x0001000032177824 */ /* 0x000fe200078e00ff */
[----:B------:R-:W-:-:S02]  /*5a20*/  UMOV UR49, 0x400 ;  /* 0x0000040000317882 */ /* 0x000fc40000000000 */
[----:B------:R-:W2:Y:S01]  /*5a30*/  LDC.64 R42, c[0x0][0x9b0] ;  /* 0x00026c00ff2a7b82 */ /* 0x000ea20000000a00 */
[----:B------:R-:W-:Y:S01]  /*5a40*/  LOP3.LUT R0, R4, 0xc0, RZ, 0xc0, !PT ;  /* 0x000000c004007812 */ /* 0x000fe200078ec0ff */
[----:B------:R-:W-:Y:S01]  /*5a50*/  IMAD.MOV.U32 R61, RZ, RZ, 0x20 ;  /* 0x00000020ff3d7424 */ /* 0x000fe200078e00ff */
[----:B------:R-:W-:Y:S01]  /*5a60*/  LOP3.LUT R49, R49, 0x600, RZ, 0xc0, !PT ;  /* 0x0000060031317812 */ /* 0x000fe200078ec0ff */
[----:B------:R-:W-:Y:S01]  /*5a70*/  IMAD.MOV.U32 R48, RZ, RZ, 0x1 ;  /* 0x00000001ff307424 */ /* 0x000fe200078e00ff */
[----:B------:R-:W-:Y:S01]  /*5a80*/  LOP3.LUT R5, R0, 0x8, R5, 0xf8, !PT ;  /* 0x0000000800057812 */ /* 0x000fe200078ef805 */
[C---:B------:R-:W-:Y:S01]  /*5a90*/  IMAD.SHL.U32 R0, R50.reuse, 0x4, RZ ;  /* 0x0000000432007824 */ /* 0x040fe200078e00ff */
[----:B------:R-:W-:Y:S01]  /*5aa0*/  LOP3.LUT R49, R49, 0x20, R4, 0xf8, !PT ;  /* 0x0000002031317812 */ /* 0x000fe200078ef804 */
[----:B------:R-:W3:Y:S01]  /*5ab0*/  LDC.64 R40, c[0x0][0x9a8] ;  /* 0x00026a00ff287b82 */ /* 0x000ee20000000a00 */
[----:B------:R-:W-:Y:S01]  /*5ac0*/  LOP3.LUT R50, R50, 0x60, RZ, 0xc0, !PT ;  /* 0x0000006032327812 */ /* 0x000fe200078ec0ff */
[----:B------:R-:W-:Y:S01]  /*5ad0*/  IMAD.MOV.U32 R22, RZ, RZ, RZ ;  /* 0x000000ffff167224 */ /* 0x000fe200078e00ff */
[----:B------:R-:W-:-:S02]  /*5ae0*/  LOP3.LUT R0, R5, 0x18, R0, 0x78, !PT ;  /* 0x0000001805007812 */ /* 0x000fc400078e7800 */
[----:B------:R-:W-:Y:S02]  /*5af0*/  CS2R R46, SRZ ;  /* 0x00000000002e7805 */ /* 0x000fe4000001ff00 */
[----:B------:R-:W-:Y:S01]  /*5b00*/  LOP3.LUT R49, R49, 0x100, R4, 0xf8, !PT ;  /* 0x0000010031317812 */ /* 0x000fe200078ef804 */
[----:B------:R-:W4:Y:S01]  /*5b10*/  LDCU UR61, c[0x0][0x370] ;  /* 0x00006e00ff3d77ac */ /* 0x000f220008000800 */
[----:B------:R-:W-:Y:S02]  /*5b20*/  LOP3.LUT R23, R23, 0x600000, RZ, 0xc0, !PT ;  /* 0x0060000017177812 */ /* 0x000fe400078ec0ff */
[----:B------:R-:W-:Y:S01]  /*5b30*/  LOP3.LUT R49, R49, R0, RZ, 0xfc, !PT ;  /* 0x0000000031317212 */ /* 0x000fe200078efcff */
[----:B-1----:R-:W-:Y:S01]  /*5b40*/  ULEA UR49, UR4, UR49, 0x18 ;  /* 0x0000003104317291 */ /* 0x002fe2000f8ec0ff */
[----:B------:R-:W-:Y:S01]  /*5b50*/  SEL R61, R61, 0xffffffe0, !P0 ;  /* 0xffffffe03d3d7807 */ /* 0x000fe20004000000 */
[----:B------:R-:W1:Y:S01]  /*5b60*/  LDCU.64 UR4, c[0x0][0x990] ;  /* 0x00013200ff0477ac */ /* 0x000e620008000a00 */
[----:B------:R-:W2:Y:S06]  /*5b70*/  LDCU UR48, c[0x0][0xc0c] ;  /* 0x00018180ff3077ac */ /* 0x000eac0008000800 */
[----:B------:R-:W4:Y:S01]  /*5b80*/  LDS R2, [UR49+0x1b0] ;  /* 0x0001b031ff027984 */ /* 0x000f220008000800 */
[----:B------:R-:W2:Y:S01]  /*5b90*/  LDCU UR38, c[0x0][0xc30] ;  /* 0x00018600ff2677ac */ /* 0x000ea20008000800 */
[----:B------:R-:W2:Y:S01]  /*5ba0*/  LDCU.64 UR54, c[0x0][0x988] ;  /* 0x00013100ff3677ac */ /* 0x000ea20008000a00 */
[----:B------:R-:W2:Y:S01]  /*5bb0*/  LDCU.64 UR46, c[0x0][0xc28] ;  /* 0x00018500ff2e77ac */ /* 0x000ea20008000a00 */
[----:B-1----:R-:W-:-:S02]  /*5bc0*/  IMAD.U32 R54, RZ, RZ, UR4 ;  /* 0x00000004ff367e24 */ /* 0x002fc4000f8e00ff */
[----:B------:R-:W-:Y:S01]  /*5bd0*/  IMAD.U32 R53, RZ, RZ, UR5 ;  /* 0x00000005ff357e24 */ /* 0x000fe2000f8e00ff */
[----:B------:R-:W1:Y:S01]  /*5be0*/  LDCU.128 UR4, c[0x0][0xb80] ;  /* 0x00017000ff0477ac */ /* 0x000e620008000c00 */
[----:B------:R-:W2:Y:S01]  /*5bf0*/  LDCU.128 UR56, c[0x0][0xc10] ;  /* 0x00018200ff3877ac */ /* 0x000ea20008000c00 */
[----:B------:R-:W2:Y:S01]  /*5c00*/  LDCU UR60, c[0x0][0x374] ;  /* 0x00006e80ff3c77ac */ /* 0x000ea20008000800 */
[----:B------:R-:W-:Y:S01]  /*5c10*/  UMOV UR53, URZ ;  /* 0x000000ff00357c82 */ /* 0x000fe20008000000 */
[----:B------:R-:W-:Y:S01]  /*5c20*/  UMOV UR50, URZ ;  /* 0x000000ff00327c82 */ /* 0x000fe20008000000 */
[----:B-1----:R-:W-:Y:S01]  /*5c30*/  IMAD.U32 R58, RZ, RZ, UR4 ;  /* 0x00000004ff3a7e24 */ /* 0x002fe2000f8e00ff */
[----:B------:R-:W-:Y:S01]  /*5c40*/  UIADD3 UR4, UPT, UPT, UR49, 0x200, URZ ;  /* 0x0000020031047890 */ /* 0x000fe2000fffe0ff */
[----:B------:R-:W-:Y:S02]  /*5c50*/  IMAD.U32 R57, RZ, RZ, UR5 ;  /* 0x00000005ff397e24 */ /* 0x000fe4000f8e00ff */
[----:B------:R-:W-:-:S02]  /*5c60*/  IMAD.U32 R56, RZ, RZ, UR6 ;  /* 0x00000006ff387e24 */ /* 0x000fc4000f8e00ff */
[----:B------:R-:W-:Y:S02]  /*5c70*/  IMAD.U32 R55, RZ, RZ, UR7 ;  /* 0x00000007ff377e24 */ /* 0x000fe4000f8e00ff */
[C---:B----4-:R-:W-:Y:S01]  /*5c80*/  VIADD R3, R2.reuse, 0x80 ;  /* 0x0000008002037836 */ /* 0x050fe20000000000 */
[----:B------:R-:W-:Y:S01]  /*5c90*/  LOP3.LUT R2, R2, 0xffff, RZ, 0xc0, !PT ;  /* 0x0000ffff02027812 */ /* 0x000fe200078ec0ff */
[----:B------:R-:W-:-:S03]  /*5ca0*/  IMAD.U32 R60, RZ, RZ, UR4 ;  /* 0x00000004ff3c7e24 */ /* 0x000fc6000f8e00ff */
[----:B------:R-:W-:-:S05]  /*5cb0*/  LOP3.LUT R3, R3, 0xffff, RZ, 0xc0, !PT ;  /* 0x0000ffff03037812 */ /* 0x000fca00078ec0ff */
[----:B--23--:R1:W-:Y:S02]  /*5cc0*/  STL.64 [R1], R2 ;  /* 0x0000000201007387 */ /* 0x00c3e40000100a00 */
.L_x_132:
[----:B-1----:R-:W-:Y:S04]  /*5cd0*/  SHF.L.U32 R2, R46, 0x1f, RZ ;  /* 0x0000001f2e027819 */ /* 0x002fe800000006ff */
[----:B------:R-:W1:Y:S02]  /*5ce0*/  SYNCS.PHASECHK.TRANS64.TRYWAIT P0, [UR49+0x160], R2 ;  /* 0x00016002ff0075a7 */ /* 0x000e640008001131 */
[----:B-12---:R-:W-:Y:S05]  /*5cf0*/  @!P0 BRA `(.L_x_89) ;  /* 0x00000040007c8947 */ /* 0x006fea0003800000 */
.L_x_204:
[----:B------:R-:W2:Y:S01]  /*5d00*/  LDS.128 R4, [UR49+0x1a0] ;  /* 0x0001a031ff047984 */ /* 0x000ea20008000c00 */
[----:B------:R-:W-:Y:S01]  /*5d10*/  UIADD3 UR4, UPT, UPT, UR49, 0x168, URZ ;  /* 0x0000016831047890 */ /* 0x000fe2000fffe0ff */
[----:B-1----:R-:W-:Y:S01]  /*5d20*/  IMAD R2, R22, 0x4, R1 ;  /* 0x0000000416027824 */ /* 0x002fe200078e0201 */
[----:B------:R-:W-:Y:S01]  /*5d30*/  UISETP.GE.AND UP0, UPT, UR39, 0x1, UPT ;  /* 0x000000012700788c */ /* 0x000fe2000bf06270 */
[----:B------:R-:W-:Y:S01]  /*5d40*/  @!PT LDS RZ, [RZ] ;  /* 0x00000000fffff984 */ /* 0x000fe20000000800 */
[----:B------:R-:W-:Y:S01]  /*5d50*/  @!PT LDS RZ, [RZ] ;  /* 0x00000000fffff984 */ /* 0x000fe20000000800 */
[----:B------:R-:W-:Y:S01]  /*5d60*/  @!PT LDS RZ, [RZ] ;  /* 0x00000000fffff984 */ /* 0x000fe20000000800 */
[----:B------:R-:W-:Y:S01]  /*5d70*/  @!PT LDS RZ, [RZ] ;  /* 0x00000000fffff984 */ /* 0x000fe20000000800 */
[----:B------:R1:W-:Y:S06]  /*5d80*/  MEMBAR.ALL.CTA ;  /* 0x0000000000007992 */ /* 0x0003ec0000008000 */
[----:B-1----:R-:W1:Y:S01]  /*5d90*/  FENCE.VIEW.ASYNC.S ;  /* 0x00000000000073c6 */ /* 0x002e620000000000 */
[----:B------:R-:W-:Y:S09]  /*5da0*/  UPRMT UR4, URZ, 0x654, UR4 ;  /* 0x00000654ff047896 */ /* 0x000ff20008000004 */
[----:B-1----:R-:W-:Y:S01]  /*5db0*/  SYNCS.ARRIVE.TRANS64.RED.A1T0 RZ, [UR4], RZ ;  /* 0x000000ffffff79a7 */ /* 0x002fe20008100404 */
[----:B------:R-:W5:Y:S01]  /*5dc0*/  LDL R2, [R2] ;  /* 0x0000000002027983 */ /* 0x000f620000100800 */
[----:B--2---:R-:W-:Y:S11]  /*5dd0*/  LOP3.LUT P0, RZ, R6, 0x1, RZ, 0xc0, !PT ;  /* 0x0000000106ff7812 */ /* 0x004ff6000780c0ff */
[----:B------:R-:W-:Y:S02]  /*5de0*/  @!UPT UIADD3 URZ, UPT, UPT, URZ, URZ, URZ ;  /* 0x000000fffffff290 */ /* 0x000fe4000fffe0ff */
[----:B------:R-:W-:Y:S01]  /*5df0*/  VOTEU.ANY UP1, P0 ;  /* 0x0000000000ff7886 */ /* 0x000fe20000020100 */
[----:B------:R-:W-:Y:S01]  /*5e00*/  PLOP3.LUT P0, PT, PT, PT, UP1, 0x80, 0x8 ;  /* 0x000000000008781c */ /* 0x000fe20003f0f018 */
[----:B------:R-:W-:Y:S11]  /*5e10*/  UP2UR UR62, UPR, URZ, 0x2 ;  /* 0x00000002ff3e7883 */ /* 0x000ff60008000000 */
[----:B------:R-:W-:Y:S01]  /*5e20*/  @!UPT UIADD3 URZ, UPT, UPT, URZ, URZ, URZ ;  /* 0x000000fffffff290 */ /* 0x000fe2000fffe0ff */
[----:B------:R-:W-:Y:S02]  /*5e30*/  @P0 MOV R3, R4 ;  /* 0x0000000400030202 */ /* 0x000fe40000000f00 */
[----:B------:R-:W-:Y:S02]  /*5e40*/  @P0 LOP3.LUT R0, R5, 0xffff, RZ, 0xc0, !PT ;  /* 0x0000ffff05000812 */ /* 0x000fe400078ec0ff */
[----:B------:R-:W-:Y:S02]  /*5e50*/  @P0 R2UR UR5, R3 ;  /* 0x00000000030502ca */ /* 0x000fe400000e0000 */
[----:B------:R-:W-:Y:S11]  /*5e60*/  @P0 R2UR UR4, R0 ;  /* 0x00000000000402ca */ /* 0x000ff600000e0000 */
[----:B------:R-:W-:Y:S02]  /*5e70*/  @UP1 UMOV UR37, UR5 ;  /* 0x0000000500251c82 */ /* 0x000fe40008000000 */
[----:B------:R-:W-:Y:S01]  /*5e80*/  @UP1 UMOV UR36, UR4 ;  /* 0x0000000400241c82 */ /* 0x000fe20008000000 */
[----:B------:R-:W-:Y:S05]  /*5e90*/  BRA.U !UP0, `(.L_x_90) ;  /* 0x0000000108cc7547 */ /* 0x000fea000b800000 */
[----:B------:R-:W1:Y:S01]  /*5ea0*/  LDCU UR9, c[0x0][0xc20] ;  /* 0x00018400ff0977ac */ /* 0x000e620008000800 */
[----:B------:R-:W-:Y:S02]  /*5eb0*/  UIMAD.WIDE.U32 UR4, UR60, UR59, URZ ;  /* 0x0000003b3c0472a5 */ /* 0x000fe4000f8e00ff */
[----:B------:R-:W-:Y:S02]  /*5ec0*/  UIMAD.WIDE.U32 UR6, UR61, UR56, URZ ;  /* 0x000000383d0672a5 */ /* 0x000fe4000f8e00ff */
[----:B------:R-:W-:Y:S02]  /*5ed0*/  UIMAD.WIDE.U32 UR10, UR36, UR59, URZ ;  /* 0x0000003b240a72a5 */ /* 0x000fe4000f8e00ff */
[----:B------:R-:W-:Y:S02]  /*5ee0*/  UISETP.NE.AND UP0, UPT, UR58, 0x1, UPT ;  /* 0x000000013a00788c */ /* 0x000fe4000bf05270 */
[----:B------:R-:W-:Y:S02]  /*5ef0*/  UISETP.NE.AND UP1, UPT, UR48, 0x1, UPT ;  /* 0x000000013000788c */ /* 0x000fe4000bf25270 */
[----:B------:R-:W-:Y:S02]  /*5f00*/  UISETP.NE.AND UP2, UPT, UR39, 0x1, UPT ;  /* 0x000000012700788c */ /* 0x000fe4000bf45270 */
[----:B------:R-:W-:Y:S01]  /*5f10*/  UIMAD.WIDE.U32 UR12, UR37, UR56, URZ ;  /* 0x00000038250c72a5 */ /* 0x000fe2000f8e00ff */
[----:B------:R-:W-:Y:S01]  /*5f20*/  UMOV UR4, UR5 ;  /* 0x0000000500047c82 */ /* 0x000fe20008000000 */
[----:B------:R-:W-:Y:S01]  /*5f30*/  UMOV UR6, UR11 ;  /* 0x0000000b00067c82 */ /* 0x000fe20008000000 */
[----:B-1----:R-:W-:Y:S03]  /*5f40*/  USHF.R.U32.HI UR8, URZ, UR9, UR4 ;  /* 0x00000009ff087299 */ /* 0x002fe60008011604 */
[----:B------:R-:W-:Y:S02]  /*5f50*/  UMOV UR4, UR7 ;  /* 0x0000000700047c82 */ /* 0x000fe40008000000 */
[----:B------:R-:W-:Y:S02]  /*5f60*/  USHF.R.U32.HI UR5, URZ, UR57, UR4 ;  /* 0x00000039ff057299 */ /* 0x000fe40008011604 */
[----:B------:R-:W-:Y:S02]  /*5f70*/  USEL UR4, UR60, UR8, !UP0 ;  /* 0x000000083c047287 */ /* 0x000fe4000c000000 */
[----:B------:R-:W-:Y:S02]  /*5f80*/  USHF.R.U32.HI UR8, URZ, UR9, UR6 ;  /* 0x00000009ff087299 */ /* 0x000fe40008011606 */
[----:B------:R-:W-:Y:S02]  /*5f90*/  UIMAD.WIDE.U32 UR6, UR4, UR46, URZ ;  /* 0x0000002e040672a5 */ /* 0x000fe4000f8e00ff */
[----:B------:R-:W-:Y:S02]  /*5fa0*/  USEL UR9, UR61, UR5, !UP1 ;  /* 0x000000053d097287 */ /* 0x000fe4000c800000 */
[----:B------:R-:W-:Y:S02]  /*5fb0*/  USEL UR8, UR36, UR8, !UP0 ;  /* 0x0000000824087287 */ /* 0x000fe4000c000000 */
[----:B------:R-:W-:Y:S01]  /*5fc0*/  UIMAD.WIDE.U32 UR10, UR9, UR46, URZ ;  /* 0x0000002e090a72a5 */ /* 0x000fe2000f8e00ff */
[----:B------:R-:W-:Y:S01]  /*5fd0*/  UMOV UR6, UR7 ;  /* 0x0000000700067c82 */ /* 0x000fe20008000000 */
[----:B------:R-:W-:Y:S01]  /*5fe0*/  UMOV UR5, UR13 ;  /* 0x0000000d00057c82 */ /* 0x000fe20008000000 */
[----:B------:R-:W-:Y:S02]  /*5ff0*/  @UP2 USHF.R.U32.HI UR4, URZ, UR47, UR6 ;  /* 0x0000002fff042299 */ /* 0x000fe40008011606 */
[----:B------:R-:W-:Y:S02]  /*6000*/  USHF.R.U32.HI UR5, URZ, UR57, UR5 ;  /* 0x00000039ff057299 */ /* 0x000fe40008011605 */
[----:B------:R-:W-:Y:S02]  /*6010*/  UIMAD UR4, UR39, UR4, URZ ;  /* 0x00000004270472a4 */ /* 0x000fe4000f8e02ff */
[----:B------:R-:W-:Y:S02]  /*6020*/  USEL UR5, UR37, UR5, !UP1 ;  /* 0x0000000525057287 */ /* 0x000fe4000c800000 */
[----:B------:R-:W-:Y:S01]  /*6030*/  UISETP.GE.AND UP0, UPT, UR8, UR4, UPT ;  /* 0x000000040800728c */ /* 0x000fe2000bf06270 */
[----:B------:R-:W-:Y:S01]  /*6040*/  UMOV UR6, UR11 ;  /* 0x0000000b00067c82 */ /* 0x000fe20008000000 */
[----:B------:R-:W-:Y:S02]  /*6050*/  UIMAD.WIDE.U32 UR10, UR8, UR46, URZ ;  /* 0x0000002e080a72a5 */ /* 0x000fe4000f8e00ff */
[----:B------:R-:W-:Y:S04]  /*6060*/  @UP2 USHF.R.U32.HI UR9, URZ, UR47, UR6 ;  /* 0x0000002fff092299 */ /* 0x000fe80008011606 */
[----:B------:R-:W-:Y:S01]  /*6070*/  UIMAD UR6, UR39, UR9, URZ ;  /* 0x00000009270672a4 */ /* 0x000fe2000f8e02ff */
[----:B------:R-:W-:Y:S03]  /*6080*/  UMOV UR4, UR11 ;  /* 0x0000000b00047c82 */ /* 0x000fe60008000000 */
[----:B------:R-:W-:Y:S02]  /*6090*/  UISETP.GE.OR UP0, UPT, UR5, UR6, UP0 ;  /* 0x000000060500728c */ /* 0x000fe40008706670 */
[----:B------:R-:W-:Y:S02]  /*60a0*/  USHF.R.U32.HI UR4, URZ, UR47, UR4 ;  /* 0x0000002fff047299 */ /* 0x000fe40008011604 */
[----:B------:R-:W-:Y:S02]  /*60b0*/  UIMAD.WIDE.U32 UR6, UR5, UR46, URZ ;  /* 0x0000002e050672a5 */ /* 0x000fe4000f8e00ff */
[----:B------:R-:W-:Y:S02]  /*60c0*/  USEL UR11, UR8, UR4, !UP2 ;  /* 0x00000004080b7287 */ /* 0x000fe4000d000000 */
[----:B------:R-:W-:Y:S02]  /*60d0*/  UIADD3 UR6, UPT, UPT, -UR5, URZ, URZ ;  /* 0x000000ff05067290 */ /* 0x000fe4000fffe1ff */
[----:B------:R-:W-:Y:S02]  /*60e0*/  UIADD3 UR10, UPT, UPT, -UR11, URZ, URZ ;  /* 0x000000ff0b0a7290 */ /* 0x000fe4000fffe1ff */
[----:B------:R-:W-:Y:S02]  /*60f0*/  UIMAD UR6, UR48, UR6, UR37 ;  /* 0x00000006300672a4 */ /* 0x000fe4000f8e0225 */
[----:B------:R-:W-:Y:S01]  /*6100*/  UIMAD UR10, UR39, UR10, UR8 ;  /* 0x0000000a270a72a4 */ /* 0x000fe2000f8e0208 */
[----:B------:R-:W-:Y:S01]  /*6110*/  @!UP0 UMOV UR4, UR7 ;  /* 0x0000000700048c82 */ /* 0x000fe20008000000 */
[----:B------:R-:W-:Y:S02]  /*6120*/  UIADD3 UR7, UPT, UPT, -UR8, URZ, URZ ;  /* 0x000000ff08077290 */ /* 0x000fe4000fffe1ff */
[----:B------:R-:W-:Y:S04]  /*6130*/  @!UP0 USHF.R.U32.HI UR4, URZ, UR47, UR4 ;  /* 0x0000002fff048299 */ /* 0x000fe80008011604 */
[----:B------:R-:W-:Y:S04]  /*6140*/  @!UP0 USEL UR4, UR5, UR4, !UP2 ;  /* 0x0000000405048287 */ /* 0x000fe8000d000000 */
[----:B------:R-:W-:Y:S02]  /*6150*/  @!UP0 UIMAD UR9, UR9, UR10, UR4 ;  /* 0x0000000a090982a4 */ /* 0x000fe4000f8e0204 */
[----:B------:R-:W-:Y:S02]  /*6160*/  @!UP0 UIADD3 UR10, UPT, UPT, UR11, -UR4, URZ ;  /* 0x800000040b0a8290 */ /* 0x000fe4000fffe0ff */
[----:B------:R-:W-:Y:S02]  /*6170*/  UIMAD UR4, UR58, UR7, UR36 ;  /* 0x000000073a0472a4 */ /* 0x000fe4000f8e0224 */
[----:B------:R-:W-:Y:S03]  /*6180*/  @!UP0 UIMAD UR8, UR10, UR39, UR5 ;  /* 0x000000270a0882a4 */ /* 0x000fe6000f8e0205 */
[----:B------:R-:W-:Y:S02]  /*6190*/  @!UP0 UMOV UR5, UR9 ;  /* 0x0000000900058c82 */ /* 0x000fe40008000000 */
[----:B------:R-:W-:Y:S02]  /*61a0*/  UIMAD UR37, UR5, UR48, UR6 ;  /* 0x00000030052572a4 */ /* 0x000fe4000f8e0206 */
[----:B------:R-:W-:Y:S11]  /*61b0*/  UIMAD UR36, UR8, UR58, UR4 ;  /* 0x0000003a082472a4 */ /* 0x000ff6000f8e0204 */
[----:B------:R-:W-:Y:S01]  /*61c0*/  @!UPT UIADD3 URZ, UPT, UPT, URZ, URZ, URZ ;  /* 0x000000fffffff290 */ /* 0x000fe2000fffe0ff */
.L_x_90:
[----:B------:R-:W-:Y:S01]  /*61d0*/  UISETP.NE.AND UP0, UPT, UR38, 0x1, UPT ;  /* 0x000000012600788c */ /* 0x000fe2000bf05270 */
[----:B------:R-:W-:Y:S01]  /*61e0*/  @P0 SHF.R.U32.HI R4, RZ, 0x10, R5 ;  /* 0x00000010ff040819 */ /* 0x000fe20000011605 */
[----:B------:R-:W-:Y:S01]  /*61f0*/  USHF.L.U32 UR41, UR24, 0x7, URZ ;  /* 0x0000000718297899 */ /* 0x000fe200080006ff */
[----:B------:R-:W-:Y:S02]  /*6200*/  BSSY.RECONVERGENT B6, `(.L_x_91) ;  /* 0x0000034000067945 */ /* 0x000fe40003800200 */
[----:B------:R-:W-:Y:S02]  /*6210*/  @P0 R2UR UR63, R4 ;  /* 0x00000000043f02ca */ /* 0x000fe400000e0000 */
[----:B------:R-:W-:Y:S04]  /*6220*/  LOP3.LUT P0, RZ, R60, 0x1b0, RZ, 0xc0, !PT ;  /* 0x000001b03cff7812 */ /* 0x000fe8000780c0ff */
[----:B------:R-:W1:Y:S01]  /*6230*/  @!UP0 LDCU.128 UR12, c[0x0][0xc10] ;  /* 0x00018200ff0c87ac */ /* 0x000e620008000c00 */
[----:B------:R-:W2:Y:S01]  /*6240*/  @!UP0 LDCU UR5, c[0x0][0xc0c] ;  /* 0x00018180ff0587ac */ /* 0x000ea20008000800 */
[----:B------:R-:W3:Y:S01]  /*6250*/  @!UP0 LDCU UR10, c[0x0][0xc20] ;  /* 0x00018400ff0a87ac */ /* 0x000ee20008000800 */
[----:B-1----:R-:W-:Y:S02]  /*6260*/  UIMAD.WIDE.U32 UR8, UR37, UR12, URZ ;  /* 0x0000000c250872a5 */ /* 0x002fe4000f8e00ff */
[----:B------:R-:W-:Y:S02]  /*6270*/  UIMAD.WIDE.U32 UR6, UR36, UR15, URZ ;  /* 0x0000000f240672a5 */ /* 0x000fe4000f8e00ff */
[----:B------:R-:W-:Y:S03]  /*6280*/  @!UP0 UISETP.NE.AND UP1, UPT, UR14, 0x1, UPT ;  /* 0x000000010e00888c */ /* 0x000fe6000bf25270 */
[----:B------:R-:W-:Y:S01]  /*6290*/  @!UP0 UMOV UR4, UR9 ;  /* 0x0000000900048c82 */ /* 0x000fe20008000000 */
[----:B--2---:R-:W-:Y:S02]  /*62a0*/  @!UP0 UISETP.NE.AND UP2, UPT, UR5, 0x1, UPT ;  /* 0x000000010500888c */ /* 0x004fe4000bf45270 */
[----:B------:R-:W-:Y:S01]  /*62b0*/  @!UP0 USHF.R.U32.HI UR4, URZ, UR13, UR4 ;  /* 0x0000000dff048299 */ /* 0x000fe20008011604 */
[----:B------:R-:W-:Y:S02]  /*62c0*/  @!UP0 UMOV UR6, UR7 ;  /* 0x0000000700068c82 */ /* 0x000fe40008000000 */
[----:B---3--:R-:W-:Y:S02]  /*62d0*/  @!UP0 USHF.R.U32.HI UR6, URZ, UR10, UR6 ;  /* 0x0000000aff068299 */ /* 0x008fe40008011606 */
[----:B------:R-:W-:Y:S02]  /*62e0*/  @!UP0 USEL UR7, UR37, UR4, !UP2 ;  /* 0x0000000425078287 */ /* 0x000fe4000d000000 */
[----:B------:R-:W-:Y:S04]  /*62f0*/  @!UP0 USEL UR6, UR36, UR6, !UP1 ;  /* 0x0000000624068287 */ /* 0x000fe8000c800000 */
[----:B------:R-:W-:Y:S02]  /*6300*/  @!UP0 UIADD3 UR4, UPT, UPT, -UR7, UR6, URZ ;  /* 0x0000000607048290 */ /* 0x000fe4000fffe1ff */
[----:B------:R-:W-:Y:S02]  /*6310*/  @!UP0 UIADD3 UR6, UPT, UPT, UR7, -UR6, URZ ;  /* 0x8000000607068290 */ /* 0x000fe4000fffe0ff */
[----:B------:R-:W-:Y:S02]  /*6320*/  @!UP0 UIMAD UR37, UR4, UR5, UR37 ;  /* 0x00000005042582a4 */ /* 0x000fe4000f8e0225 */
[----:B------:R-:W-:Y:S01]  /*6330*/  @!UP0 UIMAD UR36, UR6, UR14, UR36 ;  /* 0x0000000e062482a4 */ /* 0x000fe2000f8e0224 */
[----:B------:R-:W-:Y:S11]  /*6340*/  @!P0 BRA `(.L_x_92) ;  /* 0x00000000007c8947 */ /* 0x000ff60003800000 */
[----:B------:R-:W1:Y:S01]  /*6350*/  LDCU.64 UR8, c[0x4][0x80] ;  /* 0x01001000ff0877ac */ /* 0x000e620008000a00 */
[----:B------:R-:W-:Y:S01]  /*6360*/  MOV R16, 0x0 ;  /* 0x0000000000107802 */ /* 0x000fe20000000f00 */
[----:B------:R-:W-:Y:S02]  /*6370*/  HFMA2 R12, -RZ, RZ, 0, 5.9604644775390625e-08 ;  /* 0x00000001ff0c7431 */ /* 0x000fe400000001ff */
[----:B------:R-:W-:Y:S01]  /*6380*/  IMAD.MOV.U32 R8, RZ, RZ, 0x70 ;  /* 0x00000070ff087424 */ /* 0x000fe200078e00ff */
[----:B------:R2:W3:Y:S01]  /*6390*/  LDC.64 R14, c[0x4][R16] ;  /* 0x01000000100e7b82 */ /* 0x0004e20000000a00 */
[----:B------:R-:W4:Y:S01]  /*63a0*/  LDCU.64 UR6, c[0x4][0x88] ;  /* 0x01001100ff0677ac */ /* 0x000f220008000a00 */
[----:B------:R-:W-:Y:S01]  /*63b0*/  IMAD.MOV.U32 R13, RZ, RZ, RZ ;  /* 0x000000ffff0d7224 */ /* 0x000fe200078e00ff */
[----:B------:R-:W2:Y:S01]  /*63c0*/  LDCU.64 UR4, c[0x4][0x8] ;  /* 0x01000100ff0477ac */ /* 0x000ea20008000a00 */
[----:B-1----:R-:W-:Y:S01]  /*63d0*/  MOV R5, UR9 ;  /* 0x0000000900057c02 */ /* 0x002fe20008000f00 */
[----:B------:R-:W-:Y:S01]  /*63e0*/  IMAD.U32 R4, RZ, RZ, UR8 ;  /* 0x00000008ff047e24 */ /* 0x000fe2000f8e00ff */
[----:B----4-:R-:W-:Y:S01]  /*63f0*/  MOV R7, UR7 ;  /* 0x0000000700077c02 */ /* 0x010fe20008000f00 */
[----:B------:R-:W-:Y:S01]  /*6400*/  IMAD.U32 R6, RZ, RZ, UR6 ;  /* 0x00000006ff067e24 */ /* 0x000fe2000f8e00ff */
[----:B--2---:R-:W-:Y:S01]  /*6410*/  MOV R11, UR5 ;  /* 0x00000005000b7c02 */ /* 0x004fe20008000f00 */
[----:B------:R-:W-:Y:S02]  /*6420*/  IMAD.U32 R10, RZ, RZ, UR4 ;  /* 0x00000004ff0a7e24 */ /* 0x000fe4000f8e00ff */
[----:B------:R-:W-:Y:S07]  /*6430*/  LEPC R20, `(.L_x_93) ;  /* 0x000000001014794e */ /* 0x000fee0000000000 */
[----:B---3-5:R-:W-:Y:S05]  /*6440*/  CALL.ABS.NOINC R14 ;  /* 0x000000000e007343 */ /* 0x028fea0003c00000 */
.L_x_93:
[----:B------:R-:W1:Y:S01]  /*6450*/  LDCU.64 UR8, c[0x4][0x80] ;  /* 0x01001000ff0877ac */ /* 0x000e620008000a00 */
[----:B------:R-:W2:Y:S01]  /*6460*/  LDC.64 R16, c[0x4][R16] ;  /* 0x0100000010107b82 */ /* 0x000ea20000000a00 */
[----:B------:R-:W-:Y:S02]  /*6470*/  HFMA2 R12, -RZ, RZ, 0, 5.9604644775390625e-08 ;  /* 0x00000001ff0c7431 */ /* 0x000fe400000001ff */
[----:B------:R-:W-:Y:S02]  /*6480*/  IMAD.MOV.U32 R8, RZ, RZ, 0x70 ;  /* 0x00000070ff087424 */ /* 0x000fe400078e00ff */
[----:B------:R-:W-:Y:S01]  /*6490*/  IMAD.MOV.U32 R13, RZ, RZ, RZ ;  /* 0x000000ffff0d7224 */ /* 0x000fe200078e00ff */
[----:B------:R-:W3:Y:S01]  /*64a0*/  LDCU.64 UR6, c[0x4][0x88] ;  /* 0x01001100ff0677ac */ /* 0x000ee20008000a00 */
[----:B------:R-:W4:Y:S01]  /*64b0*/  LDCU.64 UR4, c[0x4][0x8] ;  /* 0x01000100ff0477ac */ /* 0x000f220008000a00 */
[----:B-1----:R-:W-:Y:S02]  /*64c0*/  MOV R4, UR8 ;  /* 0x0000000800047c02 */ /* 0x002fe40008000f00 */
[----:B------:R-:W-:Y:S02]  /*64d0*/  MOV R5, UR9 ;  /* 0x0000000900057c02 */ /* 0x000fe40008000f00 */
[----:B---3--:R-:W-:Y:S01]  /*64e0*/  MOV R7, UR7 ;  /* 0x0000000700077c02 */ /* 0x008fe20008000f00 */
[----:B------:R-:W-:Y:S01]  /*64f0*/  IMAD.U32 R6, RZ, RZ, UR6 ;  /* 0x00000006ff067e24 */ /* 0x000fe2000f8e00ff */
[----:B----4-:R-:W-:Y:S01]  /*6500*/  MOV R11, UR5 ;  /* 0x00000005000b7c02 */ /* 0x010fe20008000f00 */
[----:B------:R-:W-:Y:S02]  /*6510*/  IMAD.U32 R10, RZ, RZ, UR4 ;  /* 0x00000004ff0a7e24 */ /* 0x000fe4000f8e00ff */
[----:B------:R-:W-:Y:S07]  /*6520*/  LEPC R20, `(.L_x_92) ;  /* 0x000000001014794e */ /* 0x000fee0000000000 */
[----:B--2---:R-:W-:Y:S05]  /*6530*/  CALL.ABS.NOINC R16 ;  /* 0x0000000010007343 */ /* 0x004fea0003c00000 */
.L_x_92:
[----:B------:R-:W-:Y:S05]  /*6540*/  BSYNC.RECONVERGENT B6 ;  /* 0x0000000000067941 */ /* 0x000fea0003800200 */
.L_x_91:
[----:B------:R-:W-:Y:S02]  /*6550*/  R2UR UR6, R59 ;  /* 0x000000003b0672ca */ /* 0x000fe400000e0000 */
[----:B------:R-:W-:Y:S02]  /*6560*/  R2UR UR5, R54 ;  /* 0x00000000360572ca */ /* 0x000fe400000e0000 */
[----:B------:R-:W-:Y:S02]  /*6570*/  R2UR UR4, R53 ;  /* 0x00000000350472ca */ /* 0x000fe400000e0000 */
[----:B------:R-:W-:Y:S02]  /*6580*/  ISETP.NE.U32.AND P4, PT, R42, RZ, PT ;  /* 0x000000ff2a00720c */ /* 0x000fe40003f85070 */
[----:B------:R-:W-:Y:S02]  /*6590*/  ISETP.NE.U32.AND P2, PT, RZ, UR54, PT ;  /* 0x00000036ff007c0c */ /* 0x000fe4000bf45070 */
[----:B------:R-:W-:Y:S02]  /*65a0*/  ISETP.NE.AND.EX P4, PT, R43, RZ, PT, P4 ;  /* 0x000000ff2b00720c */ /* 0x000fe40003f85340 */
[----:B------:R-:W-:Y:S01]  /*65b0*/  ISETP.NE.AND.EX P2, PT, RZ, UR55, PT, P2 ;  /* 0x00000037ff007c0c */ /* 0x000fe2000bf45320 */
[----:B------:R-:W-:Y:S02]  /*65c0*/  UISETP.NE.AND UP2, UPT, UR6, URZ, UPT ;  /* 0x000000ff0600728c */ /* 0x000fe4000bf45270 */
[----:B------:R-:W-:Y:S04]  /*65d0*/  UISETP.NE.U32.AND UP0, UPT, UR5, URZ, UPT ;  /* 0x000000ff0500728c */ /* 0x000fe8000bf05070 */
[----:B------:R-:W-:Y:S01]  /*65e0*/  UISETP.NE.AND.EX UP1, UPT, UR4, URZ, UPT, UP0 ;  /* 0x000000ff0400728c */ /* 0x000fe2000bf25300 */
[----:B------:R-:W-:Y:S01]  /*65f0*/  PLOP3.LUT P1, PT, PT, PT, UP2, 0x80, 0x8 ;  /* 0x000000000008781c */ /* 0x000fe20003f2f028 */
[----:B------:R-:W-:Y:S03]  /*6600*/  UPLOP3.LUT UP0, UPT, UPT, UPT, UPT, 0x40, 0x4 ;  /* 0x000000000004789c */ /* 0x000fe60003f0e870 */
[----:B------:R-:W-:Y:S06]  /*6610*/  @UP2 UPLOP3.LUT UP0, UPT, UPT, UPT, UP1, 0x80, 0x8 ;  /* 0x000000000008289c */ /* 0x000fec0003f0f010 */
[----:B------:R-:W-:Y:S01]  /*6620*/  PLOP3.LUT P0, PT, PT, PT, UP0, 0x80, 0x8 ;  /* 0x000000000008781c */ /* 0x000fe20003f0f008 */
[----:B------:R-:W-:Y:S01]  /*6630*/  @!UPT UIADD3 URZ, UPT, UPT, URZ, URZ, URZ ;  /* 0x000000fffffff290 */ /* 0x000fe2000fffe0ff */
[----:B------:R-:W-:Y:S11]  /*6640*/  BRA.U !UP1, `(.L_x_94) ;  /* 0x0000000109407547 */ /* 0x000ff6000b800000 */
[----:B------:R-:W-:Y:S01]  /*6650*/  UISETP.NE.U32.AND UP0, UPT, UR54, URZ, UPT ;  /* 0x000000ff3600728c */ /* 0x000fe2000bf05070 */
[----:B------:R-:W-:Y:S01]  /*6660*/  R2UR UR6, R54 ;  /* 0x00000000360672ca */ /* 0x000fe200000e0000 */
[----:B------:R-:W1:Y:S01]  /*6670*/  LDCU.64 UR8, c[0x0][0x358] ;  /* 0x00006b00ff0877ac */ /* 0x000e620008000a00 */
[----:B------:R-:W-:Y:S02]  /*6680*/  HFMA2 R51, -RZ, RZ, 0, 5.9604644775390625e-08 ;  /* 0x00000001ff337431 */ /* 0x000fe400000001ff */
[----:B------:R-:W-:Y:S01]  /*6690*/  IMAD.MOV.U32 R0, RZ, RZ, 0x1 ;  /* 0x00000001ff007424 */ /* 0x000fe200078e00ff */
[----:B------:R-:W-:Y:S06]  /*66a0*/  UISETP.NE.AND.EX UP0, UPT, UR55, URZ, UPT, UP0 ;  /* 0x000000ff3700728c */ /* 0x000fec000bf05300 */
[----:B------:R-:W-:Y:S05]  /*66b0*/  PLOP3.LUT P3, PT, PT, PT, UP0, 0x80, 0x8 ;  /* 0x000000000008781c */ /* 0x000fea0003f6f008 */
[----:B------:R-:W2:Y:S01]  /*66c0*/  @UP0 LDCU.64 UR4, c[0x0][0x988] ;  /* 0x00013100ff0407ac */ /* 0x000ea20008000a00 */
[----:B------:R-:W-:Y:S07]  /*66d0*/  @UP0 UIMAD UR6, UR52, UR6, URZ ;  /* 0x00000006340602a4 */ /* 0x000fee000f8e02ff */
[----:B------:R-:W-:Y:S01]  /*66e0*/  @!P3 PRMT R51, R0, 0x7610, R51 ;  /* 0x000076100033b816 */ /* 0x000fe20000000033 */
[----:B--2---:R-:W-:Y:S06]  /*66f0*/  @UP0 UIMAD.WIDE UR4, UR6, 0x4, UR4 ;  /* 0x00000004060408a5 */ /* 0x004fec000f8e0204 */
[----:B------:R-:W-:Y:S02]  /*6700*/  IMAD.U32 R4, RZ, RZ, UR4 ;  /* 0x00000004ff047e24 */ /* 0x000fe4000f8e00ff */
[----:B------:R-:W-:Y:S03]  /*6710*/  IMAD.U32 R5, RZ, RZ, UR5 ;  /* 0x00000005ff057e24 */ /* 0x000fe6000f8e00ff */
[----:B------:R-:W2:Y:S02]  /*6720*/  @!UP0 LDCU UR4, c[0x0][0x980] ;  /* 0x00013000ff0487ac */ /* 0x000ea40008000800 */
[----:B-1---5:R1:W5:Y:S02]  /*6730*/  @P3 LDG.E R27, desc[UR8][R4.64] ;  /* 0x00000008041b3981 */ /* 0x022364000c1e1900 */
[----:B-12---:R-:W-:Y:S02]  /*6740*/  @!P3 MOV R27, UR4 ;  /* 0x00000004001bbc02 */ /* 0x006fe40008000f00 */
.L_x_94:
[----:B------:R-:W-:Y:S05]  /*6750*/  @!P4 BRA `(.L_x_95) ;  /* 0x000000000024c947 */ /* 0x000fea0003800000 */
[----:B------:R-:W-:Y:S01]  /*6760*/  ISETP.NE.U32.AND P3, PT, R40, RZ, PT ;  /* 0x000000ff2800720c */ /* 0x000fe20003f65070 */
[----:B------:R-:W1:Y:S03]  /*6770*/  LDCU.64 UR4, c[0x0][0x358] ;  /* 0x00006b00ff0477ac */ /* 0x000e660008000a00 */
[----:B------:R-:W-:Y:S11]  /*6780*/  ISETP.NE.AND.EX P3, PT, R41, RZ, PT, P3 ;  /* 0x000000ff2900720c */ /* 0x000ff60003f65330 */
[----:B------:R-:W-:Y:S02]  /*6790*/  @!UPT UIADD3 URZ, UPT, UPT, URZ, URZ, URZ ;  /* 0x000000fffffff290 */ /* 0x000fe4000fffe0ff */
[----:B------:R-:W2:Y:S01]  /*67a0*/  @P3 LDC.64 R4, c[0x0][0x9a8] ;  /* 0x00026a00ff043b82 */ /* 0x000ea20000000a00 */
[----:B------:R-:W-:Y:S04]  /*67b0*/  @P3 IMAD R0, R42, UR52, RZ ;  /* 0x000000342a003c24 */ /* 0x000fe8000f8e02ff */
[----:B--2---:R-:W-:Y:S05]  /*67c0*/  @P3 IMAD.WIDE R4, R0, 0x4, R4 ;  /* 0x0000000400043825 */ /* 0x004fea00078e0204 */
[----:B-1---5:R1:W5:Y:S02]  /*67d0*/  @P3 LDG.E R24, desc[UR4][R4.64] ;  /* 0x0000000404183981 */ /* 0x022364000c1e1900 */
[----:B-1----:R-:W2:Y:S02]  /*67e0*/  @!P3 LDC R24, c[0x0][0x9a0] ;  /* 0x00026800ff18bb82 */ /* 0x002ea40000000800 */
.L_x_95:
[----:B-----5:R-:W-:Y:S01]  /*67f0*/  FSETP.NEU.AND P3, PT, R27, RZ, PT ;  /* 0x000000ff1b00720b */ /* 0x020fe20003f6d000 */
[----:B------:R-:W1:Y:S01]  /*6800*/  LDCU.128 UR12, c[0x0][0xb90] ;  /* 0x00017200ff0c77ac */ /* 0x000e620008000c00 */
[----:B------:R-:W-:Y:S01]  /*6810*/  SEL R3, RZ, 0xffffffff, P2 ;  /* 0xffffffffff037807 */ /* 0x000fe20001000000 */
[----:B------:R-:W-:Y:S01]  /*6820*/  IMAD.SHL.U32 R72, R49, 0x2, RZ ;  /* 0x0000000231487824 */ /* 0x000fe200078e00ff */
[----:B------:R-:W-:Y:S01]  /*6830*/  @P1 LOP3.LUT P2, RZ, R51, 0xff, RZ, 0xc0, !PT ;  /* 0x000000ff33ff1812 */ /* 0x000fe2000784c0ff */
[----:B------:R-:W-:Y:S01]  /*6840*/  BSSY B1, `(.L_x_96) ;  /* 0x000004e000017945 */ /* 0x000fe20003800000 */
[----:B------:R-:W-:Y:S01]  /*6850*/  @P1 SEL R0, RZ, 0xffffffff, P3 ;  /* 0xffffffffff001807 */ /* 0x000fe20001800000 */
[----:B------:R-:W-:Y:S01]  /*6860*/  VIADD R69, R72, UR49 ;  /* 0x0000003148457c36 */ /* 0x000fe20008000000 */
[----:B------:R-:W-:Y:S01]  /*6870*/  LOP3.LUT R48, R48, 0x1, RZ, 0x3c, !PT ;  /* 0x0000000130307812 */ /* 0x000fe200078e3cff */
[----:B------:R-:W3:Y:S01]  /*6880*/  LDCU UR11, c[0x0][0xba0] ;  /* 0x00017400ff0b77ac */ /* 0x000ee20008000800 */
[----:B------:R-:W-:Y:S01]  /*6890*/  @P0 SEL R0, R3, R0, !P2 ;  /* 0x0000000003000207 */ /* 0x000fe20005000000 */
[----:B------:R-:W-:Y:S01]  /*68a0*/  IMAD.MOV.U32 R73, RZ, RZ, 0x1 ;  /* 0x00000001ff497424 */ /* 0x000fe200078e00ff */
[----:B------:R-:W-:Y:S01]  /*68b0*/  LEA R70, R22, UR49, 0x3 ;  /* 0x0000003116467c11 */ /* 0x000fe2000f8e18ff */
[----:B------:R-:W-:Y:S01]  /*68c0*/  USHF.L.U32 UR8, UR51, 0x6, URZ ;  /* 0x0000000633087899 */ /* 0x000fe200080006ff */
[----:B------:R-:W-:Y:S01]  /*68d0*/  @P1 LOP3.LUT R0, R0, 0x1, RZ, 0xc0, !PT ;  /* 0x0000000100001812 */ /* 0x000fe200078ec0ff */
[----:B------:R-:W-:Y:S01]  /*68e0*/  IMAD.IADD R25, R23, 0x1, R2 ;  /* 0x0000000117197824 */ /* 0x000fe200078e0202 */
[----:B------:R-:W-:Y:S01]  /*68f0*/  R2UR UR4, R57 ;  /* 0x00000000390472ca */ /* 0x000fe200000e0000 */
[----:B------:R-:W-:Y:S01]  /*6900*/  IMAD.MOV.U32 R71, RZ, RZ, RZ ;  /* 0x000000ffff477224 */ /* 0x000fe200078e00ff */
[----:B------:R-:W-:Y:S01]  /*6910*/  ISETP.NE.U32.OR P5, PT, R0, 0x1, !P1 ;  /* 0x000000010000780c */ /* 0x000fe20004fa5470 */
[----:B------:R-:W-:Y:S01]  /*6920*/  IMAD.U32 R65, RZ, RZ, UR8 ;  /* 0x00000008ff417e24 */ /* 0x000fe2000f8e00ff */
[----:B------:R-:W-:Y:S02]  /*6930*/  R2UR UR6, R56 ;  /* 0x00000000380672ca */ /* 0x000fe400000e0000 */
[----:B------:R-:W-:Y:S02]  /*6940*/  CS2R R38, SRZ ;  /* 0x0000000000267805 */ /* 0x000fe4000001ff00 */
[----:B------:R-:W-:Y:S02]  /*6950*/  R2UR UR10, R58 ;  /* 0x000000003a0a72ca */ /* 0x000fe400000e0000 */
[----:B------:R-:W-:Y:S02]  /*6960*/  CS2R R36, SRZ ;  /* 0x0000000000247805 */ /* 0x000fe4000001ff00 */
[----:B------:R-:W-:Y:S02]  /*6970*/  R2UR UR9, R55 ;  /* 0x00000000370972ca */ /* 0x000fe400000e0000 */
[----:B------:R-:W-:Y:S02]  /*6980*/  CS2R R30, SRZ ;  /* 0x00000000001e7805 */ /* 0x000fe4000001ff00 */
[----:B------:R-:W-:Y:S02]  /*6990*/  PLOP3.LUT P2, PT, PT, PT, UP1, 0x80, 0x8 ;  /* 0x000000000008781c */ /* 0x000fe40003f4f018 */
[----:B------:R-:W-:Y:S02]  /*69a0*/  CS2R R28, SRZ ;  /* 0x00000000001c7805 */ /* 0x000fe4000001ff00 */
[----:B------:R-:W-:Y:S01]  /*69b0*/  LOP3.LUT P4, R66, R51, 0xff, RZ, 0xc0, !PT ;  /* 0x000000ff33427812 */ /* 0x000fe2000788c0ff */
[----:B------:R-:W-:Y:S01]  /*69c0*/  UIMAD.WIDE.U32 UR4, UR8, UR4, URZ ;  /* 0x00000004080472a5 */ /* 0x000fe2000f8e00ff */
[----:B------:R-:W-:Y:S01]  /*69d0*/  SEL R4, RZ, 0xffffffff, P3 ;  /* 0xffffffffff047807 */ /* 0x000fe20001800000 */
[----:B------:R-:W-:Y:S01]  /*69e0*/  IMAD.IADD R68, R61, 0x1, R69 ;  /* 0x000000013d447824 */ /* 0x000fe200078e0245 */
[----:B------:R-:W-:Y:S01]  /*69f0*/  @P5 SHF.L.U32 R0, R48, 0x1f, RZ ;  /* 0x0000001f30005819 */ /* 0x000fe200000006ff */
[----:B------:R-:W-:Y:S01]  /*6a00*/  USHF.R.U32.HI UR5, URZ, UR6, UR5 ;  /* 0x00000006ff057299 */ /* 0x000fe20008011605 */
[----:B------:R-:W-:Y:S01]  /*6a10*/  P2R R67, PR, RZ, 0x20 ;  /* 0x00000020ff437803 */ /* 0x000fe20000000000 */
[----:B------:R-:W-:Y:S01]  /*6a20*/  UISETP.NE.AND UP0, UPT, UR10, 0x1, UPT ;  /* 0x000000010a00788c */ /* 0x000fe2000bf05270 */
[----:B------:R4:W2:Y:S03]  /*6a30*/  @P5 SYNCS.PHASECHK.TRANS64.TRYWAIT P1, [UR49+0x110], R0 ;  /* 0x00011000ff0055a7 */ /* 0x0008a60008021131 */
[----:B------:R-:W-:Y:S01]  /*6a40*/  USEL UR5, UR8, UR5, !UP0 ;  /* 0x0000000508057287 */ /* 0x000fe2000c000000 */
[----:B------:R-:W-:Y:S01]  /*6a50*/  @P2 SEL R4, R3, R4, !P4 ;  /* 0x0000000403042207 */ /* 0x000fe20006000000 */
[----:B------:R-:W-:Y:S03]  /*6a60*/  UISETP.NE.AND UP0, UPT, UR9, 0x1, UPT ;  /* 0x000000010900788c */ /* 0x000fe6000bf05270 */
[----:B------:R-:W-:Y:S01]  /*6a70*/  LOP3.LUT R4, R4, 0x1, RZ, 0xc0, !PT ;  /* 0x0000000104047812 */ /* 0x000fe200078ec0ff */
[----:B------:R-:W-:Y:S02]  /*6a80*/  IMAD R6, RZ, RZ, -UR5 ;  /* 0x80000005ff067e24 */ /* 0x000fe4000f8e02ff */
[----:B------:R-:W-:Y:S02]  /*6a90*/  IMAD.U32 R64, RZ, RZ, UR5 ;  /* 0x00000005ff407e24 */ /* 0x000fe4000f8e00ff */
[----:B------:R-:W-:Y:S01]  /*6aa0*/  IMAD R65, R6, UR10, R65 ;  /* 0x0000000a06417c24 */ /* 0x000fe2000f8e0241 */
[----:B----4-:R-:W-:Y:S04]  /*6ab0*/  SHF.L.U32 R0, R47, 0x1f, RZ ;  /* 0x0000001f2f007819 */ /* 0x010fe800000006ff */
[----:B------:R4:W4:Y:S01]  /*6ac0*/  SYNCS.PHASECHK.TRANS64.TRYWAIT P0, [R70+URZ+0x170], R0 ;  /* 0x00017000460075a7 */ /* 0x00092200080011ff */
[----:B-1----:R-:W-:Y:S07]  /*6ad0*/  UIMAD.WIDE.U32 UR6, UR5, UR12, URZ ;  /* 0x0000000c050672a5 */ /* 0x002fee000f8e00ff */
[----:B------:R-:W-:Y:S02]  /*6ae0*/  UMOV UR4, UR7 ;  /* 0x0000000700047c82 */ /* 0x000fe40008000000 */
[----:B------:R-:W-:Y:S04]  /*6af0*/  USHF.R.U32.HI UR4, URZ, UR13, UR4 ;  /* 0x0000000dff047299 */ /* 0x000fe80008011604 */
[----:B------:R-:W-:Y:S02]  /*6b00*/  USEL UR4, UR5, UR4, !UP0 ;  /* 0x0000000405047287 */ /* 0x000fe4000c000000 */
[----:B------:R-:W-:Y:S02]  /*6b10*/  UISETP.NE.AND UP0, UPT, UR14, 0x1, UPT ;  /* 0x000000010e00788c */ /* 0x000fe4000bf05270 */
[----:B------:R-:W-:Y:S02]  /*6b20*/  UIMAD.WIDE.U32 UR6, UR4, UR15, URZ ;  /* 0x0000000f040672a5 */ /* 0x000fe4000f8e00ff */
[----:B------:R-:W-:Y:S02]  /*6b30*/  IMAD.U32 R63, RZ, RZ, UR4 ;  /* 0x00000004ff3f7e24 */ /* 0x000fe4000f8e00ff */
[----:B------:R-:W-:Y:S01]  /*6b40*/  PLOP3.LUT P2, PT, PT, PT, UP0, 0x80, 0x8 ;  /* 0x000000000008781c */ /* 0x000fe20003f4f008 */
[----:B------:R-:W-:Y:S02]  /*6b50*/  IMAD R5, RZ, RZ, -UR4 ;  /* 0x80000004ff057e24 */ /* 0x000fe4000f8e02ff */
[----:B------:R-:W-:Y:S01]  /*6b60*/  UMOV UR6, UR7 ;  /* 0x0000000700067c82 */ /* 0x000fe20008000000 */
[----:B------:R-:W-:Y:S01]  /*6b70*/  IMAD.U32 R62, RZ, RZ, UR4 ;  /* 0x00000004ff3e7e24 */ /* 0x000fe2000f8e00ff */
[----:B---3--:R-:W-:Y:S01]  /*6b80*/  USHF.R.U32.HI UR6, URZ, UR11, UR6 ;  /* 0x0000000bff067299 */ /* 0x008fe20008011606 */
[----:B------:R-:W-:Y:S05]  /*6b90*/  IMAD R64, R5, UR9, R64 ;  /* 0x0000000905407c24 */ /* 0x000fea000f8e0240 */
[----:B------:R-:W-:Y:S02]  /*6ba0*/  SEL R63, R63, UR6, !P2 ;  /* 0x000000063f3f7c07 */ /* 0x000fe4000d000000 */
[----:B------:R-:W-:Y:S03]  /*6bb0*/  ISETP.NE.U32.AND P2, PT, R4, 0x1, PT ;  /* 0x000000010400780c */ /* 0x000fe60003f45070 */
[----:B------:R-:W-:Y:S01]  /*6bc0*/  IMAD.MOV R3, RZ, RZ, -R63 ;  /* 0x000000ffff037224 */ /* 0x000fe200078e0a3f */
[----:B------:R-:W-:Y:S03]  /*6bd0*/  P2R R74, PR, RZ, 0x4 ;  /* 0x00000004ff4a7803 */ /* 0x000fe60000000000 */
[----:B------:R-:W-:Y:S01]  /*6be0*/  IMAD R62, R3, UR14, R62 ;  /* 0x0000000e033e7c24 */ /* 0x000fe2000f8e023e */
[----:B--2---:R-:W-:Y:S01]  /*6bf0*/  @P5 SEL R73, RZ, 0x1, !P1 ;  /* 0x00000001ff495807 */ /* 0x004fe20004800000 */
[----:B------:R-:W-:Y:S06]  /*6c00*/  @!P5 BRA `(.L_x_97) ;  /* 0x000000000044d947 */ /* 0x000fec0003800000 */
[----:B------:R-:W-:Y:S01]  /*6c10*/  IMAD.MOV.U32 R38, RZ, RZ, RZ ;  /* 0x000000ffff267224 */ /* 0x000fe200078e00ff */
[----:B------:R-:W-:Y:S01]  /*6c20*/  ISETP.NE.AND P1, PT, R73, RZ, PT ;  /* 0x000000ff4900720c */ /* 0x000fe20003f25270 */
[----:B------:R-:W-:Y:S01]  /*6c30*/  BSSY B0, `(.L_x_98) ;  /* 0x0000008000007945 */ /* 0x000fe20003800000 */
[----:B------:R-:W-:Y:S02]  /*6c40*/  CS2R R30, SRZ ;  /* 0x00000000001e7805 */ /* 0x000fe4000001ff00 */
[----:B------:R-:W-:Y:S02]  /*6c50*/  CS2R R28, SRZ ;  /* 0x00000000001c7805 */ /* 0x000fe4000001ff00 */
[----:B------:R-:W-:Y:S07]  /*6c60*/  CS2R R36, SRZ ;  /* 0x0000000000247805 */ /* 0x000fee000001ff00 */
[----:B------:R-:W-:Y:S05]  /*6c70*/  @P1 BRA `(.L_x_99) ;  /* 0x00000000000c1947 */ /* 0x000fea0003800000 */
[----:B------:R-:W-:Y:S04]  /*6c80*/  SHF.L.U32 R3, R48, 0x1f, RZ ;  /* 0x0000001f30037819 */ /* 0x000fe800000006ff */
[----:B------:R-:W1:Y:S02]  /*6c90*/  SYNCS.PHASECHK.TRANS64.TRYWAIT P1, [UR49+0x110], R3 ;  /* 0x00011003ff0075a7 */ /* 0x000e640008021131 */
[----:B-1----:R-:W-:Y:S05]  /*6ca0*/  @!P1 BRA `(.L_x_100) ;  /* 0x0000003000a89947 */ /* 0x002fea0003800000 */
.L_x_99:
[----:B------:R-:W-:Y:S05]  /*6cb0*/  BSYNC B0 ;  /* 0x0000000000007941 */ /* 0x000fea0003800000 */
.L_x_98:
[----:B------:R-:W-:Y:S01]  /*6cc0*/  ISETP.NE.AND P1, PT, R74, RZ, PT ;  /* 0x000000ff4a00720c */ /* 0x000fe20003f25270 */
[----:B------:R-:W-:Y:S11]  /*6cd0*/  HFMA2 R71, -RZ, RZ, 0, 5.9604644775390625e-08 ;  /* 0x00000001ff477431 */ /* 0x000ff600000001ff */
[----:B------:R-:W-:Y:S01]  /*6ce0*/  @!UPT UIADD3 URZ, UPT, UPT, URZ, URZ, URZ ;  /* 0x000000fffffff290 */ /* 0x000fe2000fffe0ff */
[----:B------:R-:W-:Y:S05]  /*6cf0*/  @P1 WARPSYNC.ALL ;  /* 0x0000000000001948 */ /* 0x000fea0003800000 */
[----:B------:R2:W3:Y:S04]  /*6d00*/  @P1 LDSM.16.M88.4 R28, [R72+UR49+0x200] ;  /* 0x00020031481c183b */ /* 0x0004e80008000200 */
[----:B------:R2:W1:Y:S02]  /*6d10*/  @P1 LDSM.16.M88.4 R36, [R68+0x200] ;  /* 0x000200004424183b */ /* 0x0004640000000200 */
.L_x_97:
[----:B------:R-:W-:Y:S05]  /*6d20*/  BSYNC B1 ;  /* 0x0000000000017941 */ /* 0x000fea0003800000 */
.L_x_96:
[----:B-1----:R-:W-:Y:S04]  /*6d30*/  SHF.R.U32.HI R2, RZ, 0x15, R25 ;  /* 0x00000015ff027819 */ /* 0x002fe80000011619 */
[----:B------:R-:W-:Y:S01]  /*6d40*/  LOP3.LUT P1, RZ, R2, 0x3, R52, 0x48, !PT ;  /* 0x0000000302ff7812 */ /* 0x000fe20007824834 */
[----:B------:R-:W-:Y:S01]  /*6d50*/  @!UPT UIADD3 URZ, UPT, UPT, URZ, URZ, URZ ;  /* 0x000000fffffff290 */ /* 0x000fe2000fffe0ff */
[----:B----4-:R-:W-:Y:S11]  /*6d60*/  @P0 BRA `(.L_x_101) ;  /* 0x0000000000080947 */ /* 0x010ff60003800000 */
[----:B------:R-:W1:Y:S02]  /*6d70*/  SYNCS.PHASECHK.TRANS64.TRYWAIT P0, [R70+URZ+0x170], R0 ;  /* 0x00017000460075a7 */ /* 0x000e6400080011ff */
[----:B-1----:R-:W-:Y:S05]  /*6d80*/  @!P0 BRA `(.L_x_102) ;  /* 0x0000003000888947 */ /* 0x002fea0003800000 */
.L_x_101:
[----:B------:R-:W-:Y:S05]  /*6d90*/  @!P1 BRA `(.L_x_103) ;  /* 0x0000000000409947 */ /* 0x000fea0003800000 */
[----:B------:R-:W4:Y:S01]  /*6da0*/  LDCU.64 UR8, c[0x4][0x70] ;  /* 0x01000e00ff0877ac */ /* 0x000f220008000a00 */
[----:B------:R-:W-:Y:S01]  /*6db0*/  MOV R3, 0x0 ;  /* 0x0000000000037802 */ /* 0x000fe20000000f00 */
[----:B------:R-:W-:Y:S02]  /*6dc0*/  HFMA2 R12, -RZ, RZ, 0, 5.9604644775390625e-08 ;  /* 0x00000001ff0c7431 */ /* 0x000fe400000001ff */
[----:B------:R-:W-:Y:S02]  /*6dd0*/  IMAD.MOV.U32 R8, RZ, RZ, 0x192 ;  /* 0x00000192ff087424 */ /* 0x000fe400078e00ff */
[----:B------:R-:W-:Y:S01]  /*6de0*/  IMAD.MOV.U32 R13, RZ, RZ, RZ ;  /* 0x000000ffff0d7224 */ /* 0x000fe200078e00ff */
[----:B------:R-:W5:Y:S01]  /*6df0*/  LDCU.64 UR6, c[0x4][0x78] ;  /* 0x01000f00ff0677ac */ /* 0x000f620008000a00 */
[----:B------:R-:W1:Y:S01]  /*6e00*/  LDC.64 R2, c[0x4][R3] ;  /* 0x0100000003027b82 */ /* 0x000e620000000a00 */
[----:B------:R-:W2:Y:S01]  /*6e10*/  LDCU.64 UR4, c[0x4][0x10] ;  /* 0x01000200ff0477ac */ /* 0x000ea20008000a00 */
[----:B----4-:R-:W-:Y:S01]  /*6e20*/  MOV R5, UR9 ;  /* 0x0000000900057c02 */ /* 0x010fe20008000f00 */
[----:B------:R-:W-:Y:S01]  /*6e30*/  IMAD.U32 R4, RZ, RZ, UR8 ;  /* 0x00000008ff047e24 */ /* 0x000fe2000f8e00ff */
[----:B-----5:R-:W-:Y:S01]  /*6e40*/  MOV R7, UR7 ;  /* 0x0000000700077c02 */ /* 0x020fe20008000f00 */
[----:B------:R-:W-:Y:S01]  /*6e50*/  IMAD.U32 R6, RZ, RZ, UR6 ;  /* 0x00000006ff067e24 */ /* 0x000fe2000f8e00ff */
[----:B--2---:R-:W-:Y:S01]  /*6e60*/  MOV R11, UR5 ;  /* 0x00000005000b7c02 */ /* 0x004fe20008000f00 */
[----:B------:R-:W-:Y:S02]  /*6e70*/  IMAD.U32 R10, RZ, RZ, UR4 ;  /* 0x00000004ff0a7e24 */ /* 0x000fe4000f8e00ff */
[----:B------:R-:W-:Y:S07]  /*6e80*/  LEPC R20, `(.L_x_103) ;  /* 0x000000001014794e */ /* 0x000fee0000000000 */
[----:B-1-3--:R-:W-:Y:S05]  /*6e90*/  CALL.ABS.NOINC R2 ;  /* 0x0000000002007343 */ /* 0x00afea0003c00000 */
.L_x_103:
[----:B------:R-:W-:Y:S05]  /*6ea0*/  WARPSYNC.ALL ;  /* 0x0000000000007948 */ /* 0x000fea0003800000 */
[----:B------:R-:W-:Y:S01]  /*6eb0*/  R2UR UR4, R25 ;  /* 0x00000000190472ca */ /* 0x000fe200000e0000 */
[--C-:B---3--:R-:W-:Y:S01]  /*6ec0*/  HADD2.F32 R20, -RZ, R28.reuse.H0_H0 ;  /* 0x2000001cff147230 */ /* 0x108fe20000004100 */
[----:B------:R-:W-:Y:S01]  /*6ed0*/  ISETP.NE.AND P0, PT, R50, RZ, PT ;  /* 0x000000ff3200720c */ /* 0x000fe20003f05270 */
[----:B------:R-:W-:Y:S01]  /*6ee0*/  HADD2.F32 R21, -RZ, R28.H1_H1 ;  /* 0x3000001cff157230 */ /* 0x000fe20000004100 */
[----:B------:R-:W-:Y:S01]  /*6ef0*/  BSSY.RECONVERGENT B0, `(.L_x_104) ;  /* 0x000004f000007945 */ /* 0x000fe20003800200 */
[--C-:B------:R-:W-:Y:S08]  /*6f00*/  HADD2.F32 R26, -RZ, R29.reuse.H0_H0 ;  /* 0x2000001dff1a7230 */ /* 0x100ff00000004100 */
[----:B------:R-:W1:Y:S02]  /*6f10*/  LDTM.16dp256bit.x4 R4, tmem[UR4] ;  /* 0x00000004000479ee */ /* 0x000e640008120000 */
[C---:B-1----:R-:W-:Y:S01]  /*6f20*/  FMUL R0, R24.reuse, R4 ;  /* 0x0000000418007220 */ /* 0x042fe20000400000 */
[C---:B------:R-:W-:Y:S01]  /*6f30*/  FMUL R4, R24.reuse, R8 ;  /* 0x0000000818047220 */ /* 0x040fe20000400000 */
[C---:B------:R-:W-:Y:S01]  /*6f40*/  FMUL R8, R24.reuse, R12 ;  /* 0x0000000c18087220 */ /* 0x040fe20000400000 */
[C---:B------:R-:W-:Y:S01]  /*6f50*/  FMUL R2, R24.reuse, R5 ;  /* 0x0000000518027220 */ /* 0x040fe20000400000 */
[C---:B------:R-:W-:Y:S01]  /*6f60*/  FFMA R0, R27.reuse, R20, R0 ;  /* 0x000000141b007223 */ /* 0x040fe20000000000 */
[C---:B------:R-:W-:Y:S01]  /*6f70*/  FMUL R12, R24.reuse, R16 ;  /* 0x00000010180c7220 */ /* 0x040fe20000400000 */
[C---:B------:R-:W-:Y:S01]  /*6f80*/  FMUL R3, R24.reuse, R6 ;  /* 0x0000000618037220 */ /* 0x040fe20000400000 */
[----:B------:R-:W-:Y:S02]  /*6f90*/  HADD2.F32 R16, -RZ, R29.H1_H1 ;  /* 0x3000001dff107230 */ /* 0x000fe40000004100 */
[C---:B------:R-:W-:Y:S01]  /*6fa0*/  FFMA R2, R27.reuse, R21, R2 ;  /* 0x000000151b027223 */ /* 0x040fe20000000002 */
[C---:B------:R-:W-:Y:S01]  /*6fb0*/  FMUL R7, R24.reuse, R7 ;  /* 0x0000000718077220 */ /* 0x040fe20000400000 */
[C---:B------:R-:W-:Y:S01]  /*6fc0*/  FMUL R5, R24.reuse, R9 ;  /* 0x0000000918057220 */ /* 0x040fe20000400000 */
[C---:B------:R-:W-:Y:S01]  /*6fd0*/  FFMA R3, R27.reuse, R26, R3 ;  /* 0x0000001a1b037223 */ /* 0x040fe20000000003 */
[C---:B------:R-:W-:Y:S01]  /*6fe0*/  FMUL R9, R24.reuse, R13 ;  /* 0x0000000d18097220 */ /* 0x040fe20000400000 */
[----:B------:R-:W-:Y:S01]  /*6ff0*/  FFMA R7, R27, R16, R7 ;  /* 0x000000101b077223 */ /* 0x000fe20000000007 */
[--C-:B------:R-:W-:Y:S02]  /*7000*/  HADD2.F32 R16, -RZ, R30.reuse.H1_H1 ;  /* 0x3000001eff107230 */ /* 0x100fe40000004100 */
[C---:B------:R-:W-:Y:S01]  /*7010*/  FMUL R6, R24.reuse, R10 ;  /* 0x0000000a18067220 */ /* 0x040fe20000400000 */
[C---:B------:R-:W-:Y:S01]  /*7020*/  FMUL R13, R24.reuse, R17 ;  /* 0x00000011180d7220 */ /* 0x040fe20000400000 */
[----:B------:R-:W-:Y:S02]  /*7030*/  HADD2.F32 R17, -RZ, R30.H0_H0 ;  /* 0x2000001eff117230 */ /* 0x000fe40000004100 */
[C---:B------:R-:W-:Y:S01]  /*7040*/  FMUL R10, R24.reuse, R14 ;  /* 0x0000000e180a7220 */ /* 0x040fe20000400000 */
[----:B------:R-:W-:Y:S01]  /*7050*/  FMUL R14, R24, R18 ;  /* 0x00000012180e7220 */ /* 0x000fe20000400000 */
[----:B------:R-:W-:Y:S01]  /*7060*/  F2FP.F16.F32.PACK_AB R32, R2, R0 ;  /* 0x000000000220723e */ /* 0x000fe200000000ff */
[--C-:B------:R-:W-:Y:S01]  /*7070*/  HADD2.F32 R18, -RZ, R31.reuse.H0_H0 ;  /* 0x2000001fff127230 */ /* 0x100fe20000004100 */
[----:B------:R-:W-:Y:S01]  /*7080*/  F2FP.F16.F32.PACK_AB R33, R7, R3 ;  /* 0x000000030721723e */ /* 0x000fe200000000ff */
[----:B------:R-:W-:Y:S02]  /*7090*/  HADD2.F32 R0, -RZ, R31.H1_H1 ;  /* 0x3000001fff007230 */ /* 0x000fe40000004100 */
[C---:B------:R-:W-:Y:S01]  /*70a0*/  FMUL R11, R24.reuse, R11 ;  /* 0x0000000b180b7220 */ /* 0x040fe20000400000 */
[--C-:B------:R-:W-:Y:S02]  /*70b0*/  HADD2.F32 R2, -RZ, R36.reuse.H0_H0 ;  /* 0x20000024ff027230 */ /* 0x100fe40000004100 */
[C---:B------:R-:W-:Y:S01]  /*70c0*/  FFMA R4, R27.reuse, R17, R4 ;  /* 0x000000111b047223 */ /* 0x040fe20000000004 */
[----:B------:R-:W-:Y:S02]  /*70d0*/  HADD2.F32 R3, -RZ, R36.H1_H1 ;  /* 0x30000024ff037230 */ /* 0x000fe40000004100 */
[C---:B------:R-:W-:Y:S01]  /*70e0*/  FFMA R5, R27.reuse, R16, R5 ;  /* 0x000000101b057223 */ /* 0x040fe20000000005 */
[C---:B------:R-:W-:Y:S01]  /*70f0*/  FFMA R6, R27.reuse, R18, R6 ;  /* 0x000000121b067223 */ /* 0x040fe20000000006 */
[C---:B------:R-:W-:Y:S01]  /*7100*/  FFMA R11, R27.reuse, R0, R11 ;  /* 0x000000001b0b7223 */ /* 0x040fe2000000000b */
[--C-:B------:R-:W-:Y:S02]  /*7110*/  HADD2.F32 R7, -RZ, R37.reuse.H0_H0 ;  /* 0x20000025ff077230 */ /* 0x100fe40000004100 */
[C---:B------:R-:W-:Y:S01]  /*7120*/  FFMA R8, R27.reuse, R2, R8 ;  /* 0x000000021b087223 */ /* 0x040fe20000000008 */
[----:B------:R-:W-:Y:S02]  /*7130*/  HADD2.F32 R0, -RZ, R37.H1_H1 ;  /* 0x30000025ff007230 */ /* 0x000fe40000004100 */
[----:B------:R-:W-:Y:S01]  /*7140*/  FFMA R9, R27, R3, R9 ;  /* 0x000000031b097223 */ /* 0x000fe20000000009 */
[C---:B------:R-:W-:Y:S01]  /*7150*/  FMUL R15, R24.reuse, R15 ;  /* 0x0000000f180f7220 */ /* 0x040fe20000400000 */
[--C-:B------:R-:W-:Y:S01]  /*7160*/  HADD2.F32 R2, -RZ, R38.reuse.H0_H0 ;  /* 0x20000026ff027230 */ /* 0x100fe20000004100 */
[----:B------:R-:W-:Y:S01]  /*7170*/  F2FP.F16.F32.PACK_AB R34, R5, R4 ;  /* 0x000000040522723e */ /* 0x000fe200000000ff */
[----:B------:R-:W-:Y:S02]  /*7180*/  HADD2.F32 R3, -RZ, R38.H1_H1 ;  /* 0x30000026ff037230 */ /* 0x000fe40000004100 */
[C---:B------:R-:W-:Y:S01]  /*7190*/  FFMA R10, R27.reuse, R7, R10 ;  /* 0x000000071b0a7223 */ /* 0x040fe2000000000a */
[--C-:B------:R-:W-:Y:S02]  /*71a0*/  HADD2.F32 R4, -RZ, R39.reuse.H0_H0 ;  /* 0x20000027ff047230 */ /* 0x100fe40000004100 */
[C---:B------:R-:W-:Y:S01]  /*71b0*/  FFMA R15, R27.reuse, R0, R15 ;  /* 0x000000001b0f7223 */ /* 0x040fe2000000000f */
[----:B------:R-:W-:Y:S02]  /*71c0*/  HADD2.F32 R5, -RZ, R39.H1_H1 ;  /* 0x30000027ff057230 */ /* 0x000fe40000004100 */
[----:B------:R-:W-:Y:S01]  /*71d0*/  FMUL R19, R24, R19 ;  /* 0x0000001318137220 */ /* 0x000fe20000400000 */
[C---:B------:R-:W-:Y:S01]  /*71e0*/  FFMA R12, R27.reuse, R2, R12 ;  /* 0x000000021b0c7223 */ /* 0x040fe2000000000c */
[C---:B------:R-:W-:Y:S01]  /*71f0*/  FFMA R13, R27.reuse, R3, R13 ;  /* 0x000000031b0d7223 */ /* 0x040fe2000000000d */
[C---:B------:R-:W-:Y:S01]  /*7200*/  FFMA R14, R27.reuse, R4, R14 ;  /* 0x000000041b0e7223 */ /* 0x040fe2000000000e */
[----:B------:R-:W-:Y:S01]  /*7210*/  FFMA R19, R27, R5, R19 ;  /* 0x000000051b137223 */ /* 0x000fe20000000013 */
[----:B------:R-:W-:Y:S02]  /*7220*/  F2FP.F16.F32.PACK_AB R35, R11, R6 ;  /* 0x000000060b23723e */ /* 0x000fe400000000ff */
[----:B------:R-:W-:Y:S02]  /*7230*/  F2FP.F16.F32.PACK_AB R8, R9, R8 ;  /* 0x000000080908723e */ /* 0x000fe400000000ff */
[----:B------:R-:W-:Y:S01]  /*7240*/  F2FP.F16.F32.PACK_AB R9, R15, R10 ;  /* 0x0000000a0f09723e */ /* 0x000fe200000000ff */
[----:B------:R1:W-:Y:S01]  /*7250*/  STSM.16.M88.4 [R69+0x200], R32 ;  /* 0x0002002045007844 */ /* 0x0003e20000000200 */
[----:B------:R-:W-:Y:S02]  /*7260*/  F2FP.F16.F32.PACK_AB R10, R13, R12 ;  /* 0x0000000c0d0a723e */ /* 0x000fe400000000ff */
[----:B------:R-:W-:Y:S05]  /*7270*/  F2FP.F16.F32.PACK_AB R11, R19, R14 ;  /* 0x0000000e130b723e */ /* 0x000fea00000000ff */
[----:B------:R1:W-:Y:S01]  /*7280*/  STSM.16.M88.4 [R68+0x200], R8 ;  /* 0x0002000844007844 */ /* 0x0003e20000000200 */
[----:B------:R-:W-:Y:S01]  /*7290*/  @!PT LDS RZ, [RZ] ;  /* 0x00000000fffff984 */ /* 0x000fe20000000800 */
[----:B------:R-:W-:Y:S01]  /*72a0*/  @!PT LDS RZ, [RZ] ;  /* 0x00000000fffff984 */ /* 0x000fe20000000800 */
[----:B------:R-:W-:Y:S01]  /*72b0*/  @!PT LDS RZ, [RZ] ;  /* 0x00000000fffff984 */ /* 0x000fe20000000800 */
[----:B------:R-:W-:Y:S01]  /*72c0*/  @!PT LDS RZ, [RZ] ;  /* 0x00000000fffff984 */ /* 0x000fe20000000800 */
[----:B------:R3:W-:Y:S07]  /*72d0*/  MEMBAR.ALL.CTA ;  /* 0x0000000000007992 */ /* 0x0007ee0000008000 */
[----:B---3--:R-:W3:Y:S02]  /*72e0*/  FENCE.VIEW.ASYNC.S ;  /* 0x00000000000073c6 */ /* 0x008ee40000000000 */
[----:B---3--:R-:W-:Y:S06]  /*72f0*/  BAR.SYNC.DEFER_BLOCKING 0x1, 0x80 ;  /* 0x0042000000007b1d */ /* 0x008fec0000010000 */
[----:B------:R-:W-:Y:S05]  /*7300*/  @P0 BRA `(.L_x_105) ;  /* 0x0000000000340947 */ /* 0x000fea0003800000 */
[----:B------:R-:W3:Y:S01]  /*7310*/  LDCU.64 UR6, c[0x0][0x348] ;  /* 0x00006900ff0677ac */ /* 0x000ee20008000a00 */
[----:B------:R-:W-:Y:S02]  /*7320*/  R2UR UR42, R65 ;  /* 0x00000000412a72ca */ /* 0x000fe400000e0000 */
[----:B------:R-:W-:Y:S01]  /*7330*/  R2UR UR43, R64 ;  /* 0x00000000402b72ca */ /* 0x000fe200000e0000 */
[----:B------:R-:W-:Y:S01]  /*7340*/  UIADD3 UR4, UPT, UPT, UR49, 0x200, URZ ;  /* 0x0000020031047890 */ /* 0x000fe2000fffe0ff */
[----:B------:R-:W-:Y:S02]  /*7350*/  R2UR UR44, R62 ;  /* 0x000000003e2c72ca */ /* 0x000fe400000e0000 */
[----:B------:R-:W-:Y:S03]  /*7360*/  R2UR UR45, R63 ;  /* 0x000000003f2d72ca */ /* 0x000fe600000e0000 */
[----:B------:R-:W-:Y:S05]  /*7370*/  IMAD.U32 R60, RZ, RZ, UR4 ;  /* 0x00000004ff3c7e24 */ /* 0x000fea000f8e00ff */
[----:B------:R-:W-:Y:S01]  /*7380*/  R2UR UR40, R60 ;  /* 0x000000003c2872ca */ /* 0x000fe200000e0000 */
[----:B---3--:R-:W-:Y:S04]  /*7390*/  UIADD3 UR4, UP0, UPT, UR6, 0x780, URZ ;  /* 0x0000078006047890 */ /* 0x008fe8000ff1e0ff */
[----:B------:R-:W-:Y:S09]  /*73a0*/  UIADD3.X UR5, UPT, UPT, URZ, UR7, URZ, UP0, !UPT ;  /* 0x00000007ff057290 */ /* 0x000ff200087fe4ff */
[----:B------:R3:W-:Y:S01]  /*73b0*/  UTMASTG.5D.IM2COL [UR40], [UR4] ;  /* 0x00000028040073b5 */ /* 0x0007e20008060000 */
[----:B------:R0:W-:Y:S01]  /*73c0*/  UTMACMDFLUSH ;  /* 0x00000000000079b7 */ /* 0x0001e20000000000 */
[----:B---3--:R-:W-:Y:S04]  /*73d0*/  DEPBAR.LE SB0, 0x1 ;  /* 0x000080400000791a */ /* 0x008fe80000000000 */
.L_x_105:
[----:B------:R-:W-:Y:S05]  /*73e0*/  BSYNC.RECONVERGENT B0 ;  /* 0x0000000000007941 */ /* 0x000fea0003800200 */
.L_x_104:
[----:B------:R-:W-:Y:S01]  /*73f0*/  BAR.SYNC.DEFER_BLOCKING 0x1, 0x80 ;  /* 0x0042000000007b1d */ /* 0x000fe20000010000 */
[----:B------:R-:W-:Y:S01]  /*7400*/  ISETP.NE.AND P1, PT, R67, RZ, PT ;  /* 0x000000ff4300720c */ /* 0x000fe20003f25270 */
[----:B------:R-:W-:Y:S01]  /*7410*/  UISETP.NE.AND UP0, UPT, UR53, URZ, UPT ;  /* 0x000000ff3500728c */ /* 0x000fe2000bf05270 */
[----:B------:R-:W-:Y:S11]  /*7420*/  LEA R4, R71, UR49, 0x3 ;  /* 0x0000003147047c11 */ /* 0x000ff6000f8e18ff */
[----:B------:R-:W-:Y:S01]  /*7430*/  @P1 SHF.L.U32 R3, R48, 0x1f, RZ ;  /* 0x0000001f30031819 */ /* 0x000fe200000006ff */
[----:B------:R-:W-:Y:S06]  /*7440*/  BRA.U !UP0, `(.L_x_106) ;  /* 0x0000000108247547 */ /* 0x000fec000b800000 */
[----:B------:R-:W3:Y:S01]  /*7450*/  S2R R0, SR_CgaCtaId ;  /* 0x0000000000007919 */ /* 0x000ee20000008800 */
[----:B------:R-:W-:Y:S01]  /*7460*/  IMAD.U32 R2, RZ, RZ, UR50 ;  /* 0x00000032ff027e24 */ /* 0x000fe2000f8e00ff */
[----:B------:R-:W-:Y:S04]  /*7470*/  UIADD3 UR4, UPT, UPT, UR50, 0x1, URZ ;  /* 0x0000000132047890 */ /* 0x000fe8000fffe0ff */
[----:B------:R-:W-:Y:S01]  /*7480*/  @P1 LEA R2, R2, UR49, 0x3 ;  /* 0x0000003102021c11 */ /* 0x000fe2000f8e18ff */
[----:B------:R-:W-:Y:S04]  /*7490*/  UISETP.NE.AND UP0, UPT, UR4, 0x4, UPT ;  /* 0x000000040400788c */ /* 0x000fe8000bf05270 */
[----:B------:R-:W-:Y:S01]  /*74a0*/  @P1 VIADD R2, R2, 0x130 ;  /* 0x0000013002021836 */ /* 0x000fe20000000000 */
[----:B------:R-:W-:Y:S04]  /*74b0*/  USEL UR50, UR4, URZ, UP0 ;  /* 0x000000ff04327287 */ /* 0x000fe80008000000 */
[----:B---3--:R-:W-:Y:S04]  /*74c0*/  @P1 PRMT R0, R0, 0x654, R2 ;  /* 0x0000065400001816 */ /* 0x008fe80000000002 */
[----:B------:R3:W-:Y:S04]  /*74d0*/  @P1 SYNCS.ARRIVE.TRANS64.RED.A1T0 RZ, [R0+URZ], RZ ;  /* 0x000000ff00ff19a7 */ /* 0x0007e800081004ff */
.L_x_106:
[----:B------:R-:W4:Y:S01]  /*74e0*/  @P1 SYNCS.PHASECHK.TRANS64.TRYWAIT P0, [R4+URZ+0x110], R3 ;  /* 0x00011003040015a7 */ /* 0x000f2200080011ff */
[----:B------:R-:W-:Y:S01]  /*74f0*/  BSSY B1, `(.L_x_107) ;  /* 0x0000013000017945 */ /* 0x000fe20003800000 */
[----:B----4-:R-:W-:Y:S03]  /*7500*/  @P1 SEL R73, RZ, 0x1, !P0 ;  /* 0x00000001ff491807 */ /* 0x010fe60004000000 */
[----:B------:R-:W-:Y:S05]  /*7510*/  @!P1 BRA `(.L_x_108) ;  /* 0x0000000000409947 */ /* 0x000fea0003800000 */
[----:B------:R-:W-:Y:S01]  /*7520*/  ISETP.NE.AND P1, PT, R74, RZ, PT ;  /* 0x000000ff4a00720c */ /* 0x000fe20003f25270 */
[----:B------:R-:W-:Y:S01]  /*7530*/  BSSY B0, `(.L_x_109) ;  /* 0x0000009000007945 */ /* 0x000fe20003800000 */
[----:B------:R-:W-:Y:S11]  /*7540*/  ISETP.NE.AND P0, PT, R73, RZ, PT ;  /* 0x000000ff4900720c */ /* 0x000ff60003f05270 */
[----:B------:R-:W-:Y:S05]  /*7550*/  @P1 IMAD R3, R71, 0x1000, R72 ;  /* 0x0000100047031824 */ /* 0x000fea00078e0248 */
[----:B------:R-:W-:Y:S05]  /*7560*/  @P1 IADD3 R2, PT, PT, R3, UR49, RZ ;  /* 0x0000003103021c10 */ /* 0x000fea000fffe0ff */
[----:B------:R-:W-:Y:S01]  /*7570*/  @P1 IMAD.IADD R2, R61, 0x1, R2 ;  /* 0x000000013d021824 */ /* 0x000fe200078e0202 */
[----:B------:R-:W-:Y:S06]  /*7580*/  @P0 BRA `(.L_x_110) ;  /* 0x00000000000c0947 */ /* 0x000fec0003800000 */
[----:B---3--:R-:W-:Y:S04]  /*7590*/  SHF.L.U32 R0, R48, 0x1f, RZ ;  /* 0x0000001f30007819 */ /* 0x008fe800000006ff */
[----:B------:R-:W3:Y:S02]  /*75a0*/  SYNCS.PHASECHK.TRANS64.TRYWAIT P0, [R4+URZ+0x110], R0 ;  /* 0x00011000040075a7 */ /* 0x000ee400080011ff */
[----:B---3--:R-:W-:Y:S05]  /*75b0*/  @!P0 BRA `(.L_x_111) ;  /* 0x0000002800908947 */ /* 0x008fea0003800000 */
.L_x_110:
[----:B------:R-:W-:Y:S05]  /*75c0*/  BSYNC B0 ;  /* 0x0000000000007941 */ /* 0x000fea0003800000 */
.L_x_109:
[----:B------:R-:W-:Y:S02]  /*75d0*/  ISETP.NE.AND P0, PT, R74, RZ, PT ;  /* 0x000000ff4a00720c */ /* 0x000fe40003f05270 */
[----:B------:R-:W-:Y:S11]  /*75e0*/  IADD3 R71, PT, PT, R71, 0x1, RZ ;  /* 0x0000000147477810 */ /* 0x000ff60007ffe0ff */
[----:B------:R-:W-:Y:S05]  /*75f0*/  @P0 WARPSYNC.ALL ;  /* 0x0000000000000948 */ /* 0x000fea0003800000 */
[----:B------:R4:W1:Y:S04]  /*7600*/  @P0 LDSM.16.M88.4 R28, [R3+UR49+0x200] ;  /* 0x00020031031c083b */ /* 0x0008680008000200 */
[----:B------:R4:W1:Y:S02]  /*7610*/  @P0 LDSM.16.M88.4 R36, [R2+0x200] ;  /* 0x000200000224083b */ /* 0x0008640000000200 */
.L_x_108:
[----:B------:R-:W-:Y:S05]  /*7620*/  BSYNC B1 ;  /* 0x0000000000017941 */ /* 0x000fea0003800000 */
.L_x_107:
[----:B---3--:R-:W-:Y:S05]  /*7630*/  VIADD R0, R25, 0x20 ;  /* 0x0000002019007836 */ /* 0x008fea0000000000 */
[----:B------:R-:W-:Y:S04]  /*7640*/  SHF.R.U32.HI R0, RZ, 0x15, R0 ;  /* 0x00000015ff007819 */ /* 0x000fe80000011600 */
[----:B------:R-:W-:Y:S11]  /*7650*/  LOP3.LUT P0, RZ, R0, 0x3, R52, 0x48, !PT ;  /* 0x0000000300ff7812 */ /* 0x000ff60007804834 */
[----:B------:R-:W-:Y:S02]  /*7660*/  @!UPT UIADD3 URZ, UPT, UPT, URZ, URZ, URZ ;  /* 0x000000fffffff290 */ /* 0x000fe4000fffe0ff */
[----:B------:R-:W-:Y:S05]  /*7670*/  @!P0 BRA `(.L_x_112) ;  /* 0x0000000000408947 */ /* 0x000fea0003800000 */
[----:B------:R-:W3:Y:S01]  /*7680*/  LDCU.64 UR8, c[0x4][0x70] ;  /* 0x01000e00ff0877ac */ /* 0x000ee20008000a00 */
[----:B----4-:R-:W-:Y:S01]  /*7690*/  MOV R3, 0x0 ;  /* 0x0000000000037802 */ /* 0x010fe20000000f00 */
[----:B------:R-:W-:Y:S02]  /*76a0*/  HFMA2 R12, -RZ, RZ, 0, 5.9604644775390625e-08 ;  /* 0x00000001ff0c7431 */ /* 0x000fe400000001ff */
[----:B-1----:R-:W-:Y:S02]  /*76b0*/  IMAD.MOV.U32 R8, RZ, RZ, 0x192 ;  /* 0x00000192ff087424 */ /* 0x002fe400078e00ff */
[----:B------:R-:W-:Y:S01]  /*76c0*/  IMAD.MOV.U32 R13, RZ, RZ, RZ ;  /* 0x000000ffff0d7224 */ /* 0x000fe200078e00ff */
[----:B------:R-:W1:Y:S01]  /*76d0*/  LDCU.64 UR6, c[0x4][0x78] ;  /* 0x01000f00ff0677ac */ /* 0x000e620008000a00 */
[----:B------:R-:W4:Y:S01]  /*76e0*/  LDC.64 R2, c[0x4][R3] ;  /* 0x0100000003027b82 */ /* 0x000f220000000a00 */
[----:B------:R-:W5:Y:S01]  /*76f0*/  LDCU.64 UR4, c[0x4][0x10] ;  /* 0x01000200ff0477ac */ /* 0x000f620008000a00 */
[----:B---3--:R-:W-:Y:S01]  /*7700*/  MOV R5, UR9 ;  /* 0x0000000900057c02 */ /* 0x008fe20008000f00 */
[----:B------:R-:W-:Y:S01]  /*7710*/  IMAD.U32 R4, RZ, RZ, UR8 ;  /* 0x00000008ff047e24 */ /* 0x000fe2000f8e00ff */
[----:B-1----:R-:W-:Y:S01]  /*7720*/  MOV R7, UR7 ;  /* 0x0000000700077c02 */ /* 0x002fe20008000f00 */
[----:B------:R-:W-:Y:S01]  /*7730*/  IMAD.U32 R6, RZ, RZ, UR6 ;  /* 0x00000006ff067e24 */ /* 0x000fe2000f8e00ff */
[----:B-----5:R-:W-:Y:S01]  /*7740*/  MOV R11, UR5 ;  /* 0x00000005000b7c02 */ /* 0x020fe20008000f00 */
[----:B------:R-:W-:Y:S02]  /*7750*/  IMAD.U32 R10, RZ, RZ, UR4 ;  /* 0x00000004ff0a7e24 */ /* 0x000fe4000f8e00ff */
[----:B------:R-:W-:Y:S07]  /*7760*/  LEPC R20, `(.L_x_112) ;  /* 0x000000001014794e */ /* 0x000fee0000000000 */
[----:B--2-4-:R-:W-:Y:S05]  /*7770*/  CALL.ABS.NOINC R2 ;  /* 0x0000000002007343 */ /* 0x014fea0003c00000 */
.L_x_112:
[----:B------:R-:W-:Y:S01]  /*7780*/  ISETP.NE.AND P6, PT, R67, RZ, PT ;  /* 0x000000ff4300720c */ /* 0x000fe20003fc5270 */
[----:B------:R-:W-:Y:S05]  /*7790*/  WARPSYNC.ALL ;  /* 0x0000000000007948 */ /* 0x000fea0003800000 */
[----:B------:R-:W-:Y:S01]  /*77a0*/  R2UR UR4, R25 ;  /* 0x00000000190472ca */ /* 0x000fe200000e0000 */
[--C-:B-1--4-:R-:W-:Y:S01]  /*77b0*/  HADD2.F32 R3, -RZ, R28.reuse.H0_H0 ;  /* 0x2000001cff037230 */ /* 0x112fe20000004100 */
[----:B------:R-:W1:Y:S01]  /*77c0*/  S2R R75, SR_CgaCtaId ;  /* 0x00000000004b7919 */ /* 0x000e620000008800 */
[--C-:B------:R-:W-:Y:S01]  /*77d0*/  HADD2.F32 R20, -RZ, R29.reuse.H0_H0 ;  /* 0x2000001dff147230 */ /* 0x100fe20000004100 */
[----:B------:R-:W-:Y:S01]  /*77e0*/  ISETP.NE.AND P0, PT, R50, RZ, PT ;  /* 0x000000ff3200720c */ /* 0x000fe20003f05270 */
[----:B------:R-:W-:Y:S01]  /*77f0*/  HADD2.F32 R21, -RZ, R29.H1_H1 ;  /* 0x3000001dff157230 */ /* 0x000fe20000004100 */
[----:B------:R-:W-:Y:S07]  /*7800*/  BSSY.RECONVERGENT B0, `(.L_x_113) ;  /* 0x0000053000007945 */ /* 0x000fee0003800200 */
[----:B------:R-:W3:Y:S02]  /*7810*/  LDTM.16dp256bit.x4 R4, tmem[UR4+0x20] ;  /* 0x00002004000479ee */ /* 0x000ee40008120000 */
[C---:B---3--:R-:W-:Y:S01]  /*7820*/  FMUL R0, R24.reuse, R4 ;  /* 0x0000000418007220 */ /* 0x048fe20000400000 */
[----:B------:R-:W-:Y:S02]  /*7830*/  HADD2.F32 R4, -RZ, R28.H1_H1 ;  /* 0x3000001cff047230 */ /* 0x000fe40000004100 */
[C---:B------:R-:W-:Y:S01]  /*7840*/  FMUL R2, R24.reuse, R5 ;  /* 0x0000000518027220 */ /* 0x040fe20000400000 */
[C---:B------:R-:W-:Y:S01]  /*7850*/  FMUL R7, R24.reuse, R7 ;  /* 0x0000000718077220 */ /* 0x040fe20000400000 */
[C---:B------:R-:W-:Y:S01]  /*7860*/  FFMA R0, R27.reuse, R3, R0 ;  /* 0x000000031b007223 */ /* 0x040fe20000000000 */
[C---:B------:R-:W-:Y:S01]  /*7870*/  FMUL R3, R24.reuse, R6 ;  /* 0x0000000618037220 */ /* 0x040fe20000400000 */
[C---:B------:R-:W-:Y:S01]  /*7880*/  FFMA R2, R27.reuse, R4, R2 ;  /* 0x000000041b027223 */ /* 0x040fe20000000002 */
[C---:B------:R-:W-:Y:S01]  /*7890*/  FMUL R4, R24.reuse, R8 ;  /* 0x0000000818047220 */ /* 0x040fe20000400000 */
[----:B------:R-:W-:Y:S01]  /*78a0*/  FMUL R8, R24, R12 ;  /* 0x0000000c18087220 */ /* 0x000fe20000400000 */
[C---:B------:R-:W-:Y:S01]  /*78b0*/  FFMA R3, R27.reuse, R20, R3 ;  /* 0x000000141b037223 */ /* 0x040fe20000000003 */
[----:B------:R-:W-:Y:S01]  /*78c0*/  FFMA R7, R27, R21, R7 ;  /* 0x000000151b077223 */ /* 0x000fe20000000007 */
[----:B------:R-:W-:Y:S01]  /*78d0*/  F2FP.F16.F32.PACK_AB R32, R2, R0 ;  /* 0x000000000220723e */ /* 0x000fe200000000ff */
[C---:B------:R-:W-:Y:S01]  /*78e0*/  FMUL R12, R24.reuse, R16 ;  /* 0x00000010180c7220 */ /* 0x040fe20000400000 */
[--C-:B------:R-:W-:Y:S02]  /*78f0*/  HADD2.F32 R16, -RZ, R30.reuse.H0_H0 ;  /* 0x2000001eff107230 */ /* 0x100fe40000004100 */
[C---:B------:R-:W-:Y:S01]  /*7900*/  FMUL R5, R24.reuse, R9 ;  /* 0x0000000918057220 */ /* 0x040fe20000400000 */
[----:B------:R-:W-:Y:S01]  /*7910*/  F2FP.F16.F32.PACK_AB R33, R7, R3 ;  /* 0x000000030721723e */ /* 0x000fe200000000ff */
[----:B------:R-:W-:Y:S02]  /*7920*/  HADD2.F32 R0, -RZ, R30.H1_H1 ;  /* 0x3000001eff007230 */ /* 0x000fe40000004100 */
[C---:B------:R-:W-:Y:S01]  /*7930*/  FMUL R6, R24.reuse, R10 ;  /* 0x0000000a18067220 */ /* 0x040fe20000400000 */
[--C-:B------:R-:W-:Y:S02]  /*7940*/  HADD2.F32 R2, -RZ, R31.reuse.H0_H0 ;  /* 0x2000001fff027230 */ /* 0x100fe40000004100 */
[C---:B------:R-:W-:Y:S01]  /*7950*/  FMUL R11, R24.reuse, R11 ;  /* 0x0000000b180b7220 */ /* 0x040fe20000400000 */
[----:B------:R-:W-:Y:S02]  /*7960*/  HADD2.F32 R3, -RZ, R31.H1_H1 ;  /* 0x3000001fff037230 */ /* 0x000fe40000004100 */
[C---:B------:R-:W-:Y:S01]  /*7970*/  FFMA R4, R27.reuse, R16, R4 ;  /* 0x000000101b047223 */ /* 0x040fe20000000004 */
[C---:B------:R-:W-:Y:S01]  /*7980*/  FFMA R5, R27.reuse, R0, R5 ;  /* 0x000000001b057223 */ /* 0x040fe20000000005 */
[C---:B------:R-:W-:Y:S01]  /*7990*/  FFMA R6, R27.reuse, R2, R6 ;  /* 0x000000021b067223 */ /* 0x040fe20000000006 */
[--C-:B------:R-:W-:Y:S02]  /*79a0*/  HADD2.F32 R0, -RZ, R36.reuse.H0_H0 ;  /* 0x20000024ff007230 */ /* 0x100fe40000004100 */
[----:B------:R-:W-:Y:S01]  /*79b0*/  FFMA R11, R27, R3, R11 ;  /* 0x000000031b0b7223 */ /* 0x000fe2000000000b */
[----:B------:R-:W-:Y:S01]  /*79c0*/  HADD2.F32 R2, -RZ, R36.H1_H1 ;  /* 0x30000024ff027230 */ /* 0x000fe20000004100 */
[----:B------:R-:W-:Y:S01]  /*79d0*/  F2FP.F16.F32.PACK_AB R34, R5, R4 ;  /* 0x000000040522723e */ /* 0x000fe200000000ff */
[C---:B------:R-:W-:Y:S01]  /*79e0*/  FMUL R9, R24.reuse, R13 ;  /* 0x0000000d18097220 */ /* 0x040fe20000400000 */
[--C-:B------:R-:W-:Y:S01]  /*79f0*/  HADD2.F32 R3, -RZ, R37.reuse.H0_H0 ;  /* 0x20000025ff037230 */ /* 0x100fe20000004100 */
[----:B------:R-:W-:Y:S01]  /*7a00*/  F2FP.F16.F32.PACK_AB R35, R11, R6 ;  /* 0x000000060b23723e */ /* 0x000fe200000000ff */
[C---:B------:R-:W-:Y:S01]  /*7a10*/  FMUL R10, R24.reuse, R14 ;  /* 0x0000000e180a7220 */ /* 0x040fe20000400000 */
[C---:B------:R-:W-:Y:S01]  /*7a20*/  FFMA R8, R27.reuse, R0, R8 ;  /* 0x000000001b087223 */ /* 0x040fe20000000008 */
[C---:B------:R-:W-:Y:S01]  /*7a30*/  FFMA R9, R27.reuse, R2, R9 ;  /* 0x000000021b097223 */ /* 0x040fe20000000009 */
[----:B------:R-:W-:Y:S01]  /*7a40*/  HADD2.F32 R0, -RZ, R37.H1_H1 ;  /* 0x30000025ff007230 */ /* 0x000fe20000004100 */
[----:B------:R3:W-:Y:S01]  /*7a50*/  STSM.16.M88.4 [R69+0x1200], R32 ;  /* 0x0012002045007844 */ /* 0x0007e20000000200 */
[----:B------:R-:W-:Y:S01]  /*7a60*/  FFMA R10, R27, R3, R10 ;  /* 0x000000031b0a7223 */ /* 0x000fe2000000000a */
[C---:B------:R-:W-:Y:S01]  /*7a70*/  FMUL R15, R24.reuse, R15 ;  /* 0x0000000f180f7220 */ /* 0x040fe20000400000 */
[----:B------:R-:W-:Y:S01]  /*7a80*/  F2FP.F16.F32.PACK_AB R8, R9, R8 ;  /* 0x000000080908723e */ /* 0x000fe200000000ff */
[--C-:B------:R-:W-:Y:S02]  /*7a90*/  HADD2.F32 R2, -RZ, R38.reuse.H0_H0 ;  /* 0x20000026ff027230 */ /* 0x100fe40000004100 */
[C---:B------:R-:W-:Y:S01]  /*7aa0*/  FMUL R13, R24.reuse, R17 ;  /* 0x00000011180d7220 */ /* 0x040fe20000400000 */
[----:B------:R-:W-:Y:S02]  /*7ab0*/  HADD2.F32 R3, -RZ, R38.H1_H1 ;  /* 0x30000026ff037230 */ /* 0x000fe40000004100 */
[C---:B------:R-:W-:Y:S01]  /*7ac0*/  FMUL R14, R24.reuse, R18 ;  /* 0x00000012180e7220 */ /* 0x040fe20000400000 */
[--C-:B------:R-:W-:Y:S02]  /*7ad0*/  HADD2.F32 R4, -RZ, R39.reuse.H0_H0 ;  /* 0x20000027ff047230 */ /* 0x100fe40000004100 */
[C---:B------:R-:W-:Y:S01]  /*7ae0*/  FFMA R15, R27.reuse, R0, R15 ;  /* 0x000000001b0f7223 */ /* 0x040fe2000000000f */
[----:B------:R-:W-:Y:S01]  /*7af0*/  MOV R0, UR50 ;  /* 0x0000003200007c02 */ /* 0x000fe20008000f00 */
        /* <DEDUP_REMOVED lines=8> */
[----:B------:R-:W-:Y:S02]  /*7b80*/  F2FP.F16.F32.PACK_AB R11, R19, R14 ;  /* 0x0000000e130b723e */ /* 0x000fe400000000ff */
[----:B------:R-:W-:Y:S02]  /*7b90*/  @P6 LEA R0, R0, UR49, 0x3 ;  /* 0x0000003100006c11 */ /* 0x000fe4000f8e18ff */
[----:B------:R-:W-:Y:S01]  /*7ba0*/  LEA R2, R71, UR49, 0x3 ;  /* 0x0000003147027c11 */ /* 0x000fe2000f8e18ff */
[----:B------:R3:W-:Y:S01]  /*7bb0*/  STSM.16.M88.4 [R68+0x1200], R8 ;  /* 0x0012000844007844 */ /* 0x0007e20000000200 */
[----:B------:R-:W-:Y:S02]  /*7bc0*/  @P6 IADD3 R0, PT, PT, R0, 0x130, RZ ;  /* 0x0000013000006810 */ /* 0x000fe40007ffe0ff */
[----:B------:R-:W-:Y:S01]  /*7bd0*/  @P6 SHF.L.U32 R3, R48, 0x1f, RZ ;  /* 0x0000001f30036819 */ /* 0x000fe200000006ff */
[----:B------:R-:W-:Y:S01]  /*7be0*/  @!PT LDS RZ, [RZ] ;  /* 0x00000000fffff984 */ /* 0x000fe20000000800 */
[----:B------:R-:W-:Y:S01]  /*7bf0*/  @!PT LDS RZ, [RZ] ;  /* 0x00000000fffff984 */ /* 0x000fe20000000800 */
[----:B------:R-:W-:Y:S01]  /*7c00*/  @!PT LDS RZ, [RZ] ;  /* 0x00000000fffff984 */ /* 0x000fe20000000800 */
[----:B------:R-:W-:Y:S01]  /*7c10*/  @!PT LDS RZ, [RZ] ;  /* 0x00000000fffff984 */ /* 0x000fe20000000800 */
[----:B------:R4:W-:Y:S06]  /*7c20*/  MEMBAR.ALL.CTA ;  /* 0x0000000000007992 */ /* 0x0009ec0000008000 */
[----:B----4-:R-:W4:Y:S01]  /*7c30*/  FENCE.VIEW.ASYNC.S ;  /* 0x00000000000073c6 */ /* 0x010f220000000000 */
[----:B-1----:R-:W-:Y:S01]  /*7c40*/  @P6 PRMT R0, R75, 0x654, R0 ;  /* 0x000006544b006816 */ /* 0x002fe20000000000 */
[----:B----4-:R-:W-:Y:S06]  /*7c50*/  BAR.SYNC.DEFER_BLOCKING 0x1, 0x80 ;  /* 0x0042000000007b1d */ /* 0x010fec0000010000 */
[----:B------:R-:W-:Y:S05]  /*7c60*/  @P0 BRA `(.L_x_114) ;  /* 0x0000000000300947 */ /* 0x000fea0003800000 */
[----:B------:R-:W1:Y:S01]  /*7c70*/  LDCU.64 UR6, c[0x0][0x348] ;  /* 0x00006900ff0677ac */ /* 0x000e620008000a00 */
[----:B------:R-:W-:Y:S02]  /*7c80*/  R2UR UR10, R65 ;  /* 0x00000000410a72ca */ /* 0x000fe400000e0000 */
[----:B------:R-:W-:Y:S01]  /*7c90*/  R2UR UR11, R64 ;  /* 0x00000000400b72ca */ /* 0x000fe200000e0000 */
[----:B------:R-:W-:Y:S01]  /*7ca0*/  UIADD3 UR9, UPT, UPT, UR41, 0x20, URZ ;  /* 0x0000002029097890 */ /* 0x000fe2000fffe0ff */
[----:B------:R-:W-:Y:S01]  /*7cb0*/  R2UR UR12, R62 ;  /* 0x000000003e0c72ca */ /* 0x000fe200000e0000 */
[----:B------:R-:W-:Y:S01]  /*7cc0*/  UIADD3 UR8, UPT, UPT, UR49, 0x1200, URZ ;  /* 0x0000120031087890 */ /* 0x000fe2000fffe0ff */
[----:B------:R-:W-:Y:S01]  /*7cd0*/  R2UR UR13, R63 ;  /* 0x000000003f0d72ca */ /* 0x000fe200000e0000 */
[----:B-1----:R-:W-:Y:S04]  /*7ce0*/  UIADD3 UR4, UP0, UPT, UR6, 0x780, URZ ;  /* 0x0000078006047890 */ /* 0x002fe8000ff1e0ff */
[----:B------:R-:W-:Y:S09]  /*7cf0*/  UIADD3.X UR5, UPT, UPT, URZ, UR7, URZ, UP0, !UPT ;  /* 0x00000007ff057290 */ /* 0x000ff200087fe4ff */
[----:B------:R1:W-:Y:S01]  /*7d00*/  UTMASTG.5D.IM2COL [UR8], [UR4] ;  /* 0x00000008040073b5 */ /* 0x0003e20008060000 */
[----:B------:R0:W-:Y:S01]  /*7d10*/  UTMACMDFLUSH ;  /* 0x00000000000079b7 */ /* 0x0001e20000000000 */
[----:B-1----:R-:W-:Y:S04]  /*7d20*/  DEPBAR.LE SB0, 0x1 ;  /* 0x000080400000791a */ /* 0x002fe80000000000 */
.L_x_114:
[----:B------:R-:W-:Y:S05]  /*7d30*/  BSYNC.RECONVERGENT B0 ;  /* 0x0000000000007941 */ /* 0x000fea0003800200 */
.L_x_113:
[----:B------:R-:W-:Y:S01]  /*7d40*/  BAR.SYNC.DEFER_BLOCKING 0x1, 0x80 ;  /* 0x0042000000007b1d */ /* 0x000fe20000010000 */
[----:B------:R-:W-:Y:S04]  /*7d50*/  UIADD3 UR4, UPT, UPT, UR50, 0x1, URZ ;  /* 0x0000000132047890 */ /* 0x000fe8000fffe0ff */
[----:B------:R-:W-:Y:S04]  /*7d60*/  UISETP.NE.AND UP0, UPT, UR4, 0x4, UPT ;  /* 0x000000040400788c */ /* 0x000fe8000bf05270 */
[----:B------:R-:W-:Y:S01]  /*7d70*/  USEL UR40, UR4, URZ, UP0 ;  /* 0x000000ff04287287 */ /* 0x000fe20008000000 */
[----:B------:R1:W-:Y:S01]  /*7d80*/  @P6 SYNCS.ARRIVE.TRANS64.RED.A1T0 RZ, [R0+URZ], RZ ;  /* 0x000000ff00ff69a7 */ /* 0x0003e200081004ff */
[----:B------:R-:W-:Y:S01]  /*7d90*/  BSSY B1, `(.L_x_115) ;  /* 0x0000014000017945 */ /* 0x000fe20003800000 */
[----:B------:R-:W4:Y:S02]  /*7da0*/  @P6 SYNCS.PHASECHK.TRANS64.TRYWAIT P0, [R2+URZ+0x110], R3 ;  /* 0x00011003020065a7 */ /* 0x000f2400080011ff */
[----:B----4-:R-:W-:Y:S01]  /*7db0*/  @P6 SEL R73, RZ, 0x1, !P0 ;  /* 0x00000001ff496807 */ /* 0x010fe20004000000 */
[----:B-1----:R-:W-:Y:S06]  /*7dc0*/  @!P6 BRA `(.L_x_116) ;  /* 0x000000000040e947 */ /* 0x002fec0003800000 */
[----:B------:R-:W-:Y:S01]  /*7dd0*/  ISETP.NE.AND P1, PT, R74, RZ, PT ;  /* 0x000000ff4a00720c */ /* 0x000fe20003f25270 */
[----:B------:R-:W-:Y:S01]  /*7de0*/  BSSY B0, `(.L_x_117) ;  /* 0x0000009000007945 */ /* 0x000fe20003800000 */
[----:B------:R-:W-:Y:S11]  /*7df0*/  ISETP.NE.AND P0, PT, R73, RZ, PT ;  /* 0x000000ff4900720c */ /* 0x000ff60003f05270 */
[----:B------:R-:W-:Y:S05]  /*7e00*/  @P1 IMAD R3, R71, 0x1000, R72 ;  /* 0x0000100047031824 */ /* 0x000fea00078e0248 */
[----:B------:R-:W-:Y:S05]  /*7e10*/  @P1 IADD3 R0, PT, PT, R3, UR49, RZ ;  /* 0x0000003103001c10 */ /* 0x000fea000fffe0ff */
[----:B------:R-:W-:Y:S01]  /*7e20*/  @P1 IMAD.IADD R0, R61, 0x1, R0 ;  /* 0x000000013d001824 */ /* 0x000fe200078e0200 */
[----:B------:R-:W-:Y:S06]  /*7e30*/  @P0 BRA `(.L_x_118) ;  /* 0x00000000000c0947 */ /* 0x000fec0003800000 */
[----:B------:R-:W-:Y:S04]  /*7e40*/  SHF.L.U32 R4, R48, 0x1f, RZ ;  /* 0x0000001f30047819 */ /* 0x000fe800000006ff */
[----:B------:R-:W1:Y:S02]  /*7e50*/  SYNCS.PHASECHK.TRANS64.TRYWAIT P0, [R2+URZ+0x110], R4 ;  /* 0x00011004020075a7 */ /* 0x000e6400080011ff */
[----:B-1----:R-:W-:Y:S05]  /*7e60*/  @!P0 BRA `(.L_x_119) ;  /* 0x0000002000788947 */ /* 0x002fea0003800000 */
.L_x_118:
[----:B------:R-:W-:Y:S05]  /*7e70*/  BSYNC B0 ;  /* 0x0000000000007941 */ /* 0x000fea0003800000 */
.L_x_117:
[----:B------:R-:W-:Y:S02]  /*7e80*/  ISETP.NE.AND P0, PT, R74, RZ, PT ;  /* 0x000000ff4a00720c */ /* 0x000fe40003f05270 */
[----:B------:R-:W-:Y:S11]  /*7e90*/  IADD3 R71, PT, PT, R71, 0x1, RZ ;  /* 0x0000000147477810 */ /* 0x000ff60007ffe0ff */
[----:B------:R-:W-:Y:S05]  /*7ea0*/  @P0 WARPSYNC.ALL ;  /* 0x0000000000000948 */ /* 0x000fea0003800000 */
[----:B------:R4:W1:Y:S04]  /*7eb0*/  @P0 LDSM.16.M88.4 R28, [R3+UR49+0x200] ;  /* 0x00020031031c083b */ /* 0x0008680008000200 */
[----:B------:R4:W1:Y:S02]  /*7ec0*/  @P0 LDSM.16.M88.4 R36, [R0+0x200] ;  /* 0x000200000024083b */ /* 0x0008640000000200 */
.L_x_116:
[----:B------:R-:W-:Y:S05]  /*7ed0*/  BSYNC B1 ;  /* 0x0000000000017941 */ /* 0x000fea0003800000 */
.L_x_115:
[----:B----4-:R-:W-:Y:S05]  /*7ee0*/  VIADD R0, R25, 0x40 ;  /* 0x0000004019007836 */ /* 0x010fea0000000000 */
[----:B------:R-:W-:Y:S04]  /*7ef0*/  SHF.R.U32.HI R0, RZ, 0x15, R0 ;  /* 0x00000015ff007819 */ /* 0x000fe80000011600 */
[----:B------:R-:W-:Y:S11]  /*7f00*/  LOP3.LUT P0, RZ, R0, 0x3, R52, 0x48, !PT ;  /* 0x0000000300ff7812 */ /* 0x000ff60007804834 */
[----:B------:R-:W-:Y:S02]  /*7f10*/  @!UPT UIADD3 URZ, UPT, UPT, URZ, URZ, URZ ;  /* 0x000000fffffff290 */ /* 0x000fe4000fffe0ff */
[----:B------:R-:W-:Y:S05]  /*7f20*/  @!P0 BRA `(.L_x_120) ;  /* 0x0000000000408947 */ /* 0x000fea0003800000 */
[----:B------:R-:W4:Y:S01]  /*7f30*/  LDCU.64 UR8, c[0x4][0x70] ;  /* 0x01000e00ff0877ac */ /* 0x000f220008000a00 */
[----:B------:R-:W-:Y:S01]  /*7f40*/  MOV R3, 0x0 ;  /* 0x0000000000037802 */ /* 0x000fe20000000f00 */
[----:B------:R-:W-:Y:S02]  /*7f50*/  HFMA2 R12, -RZ, RZ, 0, 5.9604644775390625e-08 ;  /* 0x00000001ff0c7431 */ /* 0x000fe400000001ff */
[----:B---3--:R-:W-:Y:S02]  /*7f60*/  IMAD.MOV.U32 R8, RZ, RZ, 0x192 ;  /* 0x00000192ff087424 */ /* 0x008fe400078e00ff */
[----:B------:R-:W-:Y:S01]  /*7f70*/  IMAD.MOV.U32 R13, RZ, RZ, RZ ;  /* 0x000000ffff0d7224 */ /* 0x000fe200078e00ff */
[----:B------:R-:W3:Y:S01]  /*7f80*/  LDCU.64 UR6, c[0x4][0x78] ;  /* 0x01000f00ff0677ac */ /* 0x000ee20008000a00 */
[----:B-1----:R-:W1:Y:S01]  /*7f90*/  LDC.64 R2, c[0x4][R3] ;  /* 0x0100000003027b82 */ /* 0x002e620000000a00 */
[----:B------:R-:W5:Y:S01]  /*7fa0*/  LDCU.64 UR4, c[0x4][0x10] ;  /* 0x01000200ff0477ac */ /* 0x000f620008000a00 */
[----:B----4-:R-:W-:Y:S01]  /*7fb0*/  MOV R5, UR9 ;  /* 0x0000000900057c02 */ /* 0x010fe20008000f00 */
[----:B------:R-:W-:Y:S01]  /*7fc0*/  IMAD.U32 R4, RZ, RZ, UR8 ;  /* 0x00000008ff047e24 */ /* 0x000fe2000f8e00ff */
[----:B---3--:R-:W-:Y:S01]  /*7fd0*/  MOV R7, UR7 ;  /* 0x0000000700077c02 */ /* 0x008fe20008000f00 */
[----:B------:R-:W-:Y:S01]  /*7fe0*/  IMAD.U32 R6, RZ, RZ, UR6 ;  /* 0x00000006ff067e24 */ /* 0x000fe2000f8e00ff */
[----:B-----5:R-:W-:Y:S01]  /*7ff0*/  MOV R11, UR5 ;  /* 0x00000005000b7c02 */ /* 0x020fe20008000f00 */
[----:B------:R-:W-:Y:S02]  /*8000*/  IMAD.U32 R10, RZ, RZ, UR4 ;  /* 0x00000004ff0a7e24 */ /* 0x000fe4000f8e00ff */
[----:B------:R-:W-:Y:S07]  /*8010*/  LEPC R20, `(.L_x_120) ;  /* 0x000000001014794e */ /* 0x000fee0000000000 */
[----:B-12---:R-:W-:Y:S05]  /*8020*/  CALL.ABS.NOINC R2 ;  /* 0x0000000002007343 */ /* 0x006fea0003c00000 */
.L_x_120:
[----:B------:R-:W-:Y:S01]  /*8030*/  ISETP.NE.AND P6, PT, R67, RZ, PT ;  /* 0x000000ff4300720c */ /* 0x000fe20003fc5270 */
[----:B------:R-:W-:Y:S05]  /*8040*/  WARPSYNC.ALL ;  /* 0x0000000000007948 */ /* 0x000fea0003800000 */
[----:B------:R-:W-:Y:S01]  /*8050*/  R2UR UR4, R25 ;  /* 0x00000000190472ca */ /* 0x000fe200000e0000 */
[--C-:B-1----:R-:W-:Y:S01]  /*8060*/  HADD2.F32 R3, -RZ, R28.reuse.H0_H0 ;  /* 0x2000001cff037230 */ /* 0x102fe20000004100 */
[----:B------:R-:W-:Y:S01]  /*8070*/  ISETP.NE.AND P0, PT, R50, RZ, PT ;  /* 0x000000ff3200720c */ /* 0x000fe20003f05270 */
[--C-:B------:R-:W-:Y:S01]  /*8080*/  HADD2.F32 R20, -RZ, R29.reuse.H0_H0 ;  /* 0x2000001dff147230 */ /* 0x100fe20000004100 */
[----:B------:R-:W-:Y:S01]  /*8090*/  BSSY.RECONVERGENT B0, `(.L_x_121) ;  /* 0x0000054000007945 */ /* 0x000fe20003800200 */
[----:B------:R-:W-:Y:S08]  /*80a0*/  HADD2.F32 R21, -RZ, R29.H1_H1 ;  /* 0x3000001dff157230 */ /* 0x000ff00000004100 */
[----:B---3--:R-:W1:Y:S02]  /*80b0*/  LDTM.16dp256bit.x4 R4, tmem[UR4+0x40] ;  /* 0x00004004000479ee */ /* 0x008e640008120000 */
[C---:B-1----:R-:W-:Y:S01]  /*80c0*/  FMUL R0, R24.reuse, R4 ;  /* 0x0000000418007220 */ /* 0x042fe20000400000 */
[----:B------:R-:W-:Y:S02]  /*80d0*/  HADD2.F32 R4, -RZ, R28.H1_H1 ;  /* 0x3000001cff047230 */ /* 0x000fe40000004100 */
[C---:B------:R-:W-:Y:S01]  /*80e0*/  FMUL R2, R24.reuse, R5 ;  /* 0x0000000518027220 */ /* 0x040fe20000400000 */
[C---:B------:R-:W-:Y:S01]  /*80f0*/  FMUL R7, R24.reuse, R7 ;  /* 0x0000000718077220 */ /* 0x040fe20000400000 */
[C---:B------:R-:W-:Y:S01]  /*8100*/  FFMA R0, R27.reuse, R3, R0 ;  /* 0x000000031b007223 */ /* 0x040fe20000000000 */
[C---:B------:R-:W-:Y:S01]  /*8110*/  FMUL R3, R24.reuse, R6 ;  /* 0x0000000618037220 */ /* 0x040fe20000400000 */
[C---:B------:R-:W-:Y:S01]  /*8120*/  FFMA R2, R27.reuse, R4, R2 ;  /* 0x000000041b027223 */ /* 0x040fe20000000002 */
[C---:B------:R-:W-:Y:S01]  /*8130*/  FMUL R4, R24.reuse, R8 ;  /* 0x0000000818047220 */ /* 0x040fe20000400000 */
[C---:B------:R-:W-:Y:S01]  /*8140*/  FMUL R8, R24.reuse, R12 ;  /* 0x0000000c18087220 */ /* 0x040fe20000400000 */
[----:B------:R-:W-:Y:S01]  /*8150*/  FMUL R12, R24, R16 ;  /* 0x00000010180c7220 */ /* 0x000fe20000400000 */
[C---:B------:R-:W-:Y:S01]  /*8160*/  FFMA R3, R27.reuse, R20, R3 ;  /* 0x000000141b037223 */ /* 0x040fe20000000003 */
[----:B------:R-:W-:Y:S01]  /*8170*/  F2FP.F16.F32.PACK_AB R32, R2, R0 ;  /* 0x000000000220723e */ /* 0x000fe200000000ff */
[--C-:B------:R-:W-:Y:S02]  /*8180*/  HADD2.F32 R16, -RZ, R30.reuse.H0_H0 ;  /* 0x2000001eff107230 */ /* 0x100fe40000004100 */
[C---:B------:R-:W-:Y:S01]  /*8190*/  FMUL R5, R24.reuse, R9 ;  /* 0x0000000918057220 */ /* 0x040fe20000400000 */
[----:B------:R-:W-:Y:S02]  /*81a0*/  HADD2.F32 R0, -RZ, R30.H1_H1 ;  /* 0x3000001eff007230 */ /* 0x000fe40000004100 */
[C---:B------:R-:W-:Y:S01]  /*81b0*/  FFMA R7, R27.reuse, R21, R7 ;  /* 0x000000151b077223 */ /* 0x040fe20000000007 */
[--C-:B------:R-:W-:Y:S02]  /*81c0*/  HADD2.F32 R2, -RZ, R31.reuse.H0_H0 ;  /* 0x2000001fff027230 */ /* 0x100fe40000004100 */
[C---:B------:R-:W-:Y:S01]  /*81d0*/  FMUL R6, R24.reuse, R10 ;  /* 0x0000000a18067220 */ /* 0x040fe20000400000 */
[C---:B------:R-:W-:Y:S01]  /*81e0*/  FFMA R4, R27.reuse, R16, R4 ;  /* 0x000000101b047223 */ /* 0x040fe20000000004 */
[----:B------:R-:W-:Y:S01]  /*81f0*/  FFMA R5, R27, R0, R5 ;  /* 0x000000001b057223 */ /* 0x000fe20000000005 */
[----:B------:R-:W-:Y:S01]  /*8200*/  F2FP.F16.F32.PACK_AB R33, R7, R3 ;  /* 0x000000030721723e */ /* 0x000fe200000000ff */
[----:B------:R-:W-:Y:S02]  /*8210*/  HADD2.F32 R16, -RZ, R31.H1_H1 ;  /* 0x3000001fff107230 */ /* 0x000fe40000004100 */
        /* <DEDUP_REMOVED lines=9> */
[C---:B------:R-:W-:Y:S01]  /*82b0*/  FFMA R8, R27.reuse, R0, R8 ;  /* 0x000000001b087223 */ /* 0x040fe20000000008 */
[C---:B------:R-:W-:Y:S01]  /*82c0*/  FFMA R9, R27.reuse, R2, R9 ;  /* 0x000000021b097223 */ /* 0x040fe20000000009 */
[----:B------:R-:W-:Y:S02]  /*82d0*/  HADD2.F32 R0, -RZ, R37.H1_H1 ;  /* 0x30000025ff007230 */ /* 0x000fe40000004100 */
[----:B------:R-:W-:Y:S01]  /*82e0*/  FFMA R10, R27, R3, R10 ;  /* 0x000000031b0a7223 */ /* 0x000fe2000000000a */
[----:B------:R-:W-:Y:S01]  /*82f0*/  F2FP.F16.F32.PACK_AB R35, R11, R6 ;  /* 0x000000060b23723e */ /* 0x000fe200000000ff */
[C---:B------:R-:W-:Y:S01]  /*8300*/  FMUL R15, R24.reuse, R15 ;  /* 0x0000000f180f7220 */ /* 0x040fe20000400000 */
[--C-:B------:R-:W-:Y:S02]  /*8310*/  HADD2.F32 R2, -RZ, R38.reuse.H0_H0 ;  /* 0x20000026ff027230 */ /* 0x100fe40000004100 */
[C---:B------:R-:W-:Y:S01]  /*8320*/  FMUL R13, R24.reuse, R17 ;  /* 0x00000011180d7220 */ /* 0x040fe20000400000 */
[----:B------:R-:W-:Y:S01]  /*8330*/  HADD2.F32 R3, -RZ, R38.H1_H1 ;  /* 0x30000026ff037230 */ /* 0x000fe20000004100 */
[----:B------:R1:W-:Y:S01]  /*8340*/  STSM.16.M88.4 [R69+0x2200], R32 ;  /* 0x0022002045007844 */ /* 0x0003e20000000200 */
[----:B------:R-:W-:Y:S01]  /*8350*/  F2FP.F16.F32.PACK_AB R8, R9, R8 ;  /* 0x000000080908723e */ /* 0x000fe200000000ff */
[--C-:B------:R-:W-:Y:S02]  /*8360*/  HADD2.F32 R4, -RZ, R39.reuse.H0_H0 ;  /* 0x20000027ff047230 */ /* 0x100fe40000004100 */
[C---:B------:R-:W-:Y:S01]  /*8370*/  FMUL R14, R24.reuse, R18 ;  /* 0x00000012180e7220 */ /* 0x040fe20000400000 */
[----:B------:R-:W-:Y:S02]  /*8380*/  HADD2.F32 R5, -RZ, R39.H1_H1 ;  /* 0x30000027ff057230 */ /* 0x000fe40000004100 */
[C---:B------:R-:W-:Y:S01]  /*8390*/  FFMA R15, R27.reuse, R0, R15 ;  /* 0x000000001b0f7223 */ /* 0x040fe2000000000f */
[----:B------:R-:W-:Y:S01]  /*83a0*/  MOV R0, UR40 ;  /* 0x0000002800007c02 */ /* 0x000fe20008000f00 */
        /* <DEDUP_REMOVED lines=18> */
[----:B---3--:R-:W3:Y:S01]  /*84d0*/  FENCE.VIEW.ASYNC.S ;  /* 0x00000000000073c6 */ /* 0x008ee20000000000 */
[----:B------:R-:W-:Y:S01]  /*84e0*/  @P6 PRMT R0, R75, 0x654, R0 ;  /* 0x000006544b006816 */ /* 0x000fe20000000000 */
[----:B---3--:R-:W-:Y:S06]  /*84f0*/  BAR.SYNC.DEFER_BLOCKING 0x1, 0x80 ;  /* 0x0042000000007b1d */ /* 0x008fec0000010000 */
[----:B------:R-:W-:Y:S05]  /*8500*/  @P0 BRA `(.L_x_122) ;  /* 0x0000000000300947 */ /* 0x000fea0003800000 */
[----:B------:R-:W3:Y:S01]  /*8510*/  LDCU.64 UR6, c[0x0][0x348] ;  /* 0x00006900ff0677ac */ /* 0x000ee20008000a00 */
[----:B------:R-:W-:Y:S02]  /*8520*/  R2UR UR10, R65 ;  /* 0x00000000410a72ca */ /* 0x000fe400000e0000 */
[----:B------:R-:W-:Y:S01]  /*8530*/  R2UR UR11, R64 ;  /* 0x00000000400b72ca */ /* 0x000fe200000e0000 */
[----:B------:R-:W-:Y:S01]  /*8540*/  UIADD3 UR9, UPT, UPT, UR41, 0x40, URZ ;  /* 0x0000004029097890 */ /* 0x000fe2000fffe0ff */
[----:B------:R-:W-:Y:S01]  /*8550*/  R2UR UR12, R62 ;  /* 0x000000003e0c72ca */ /* 0x000fe200000e0000 */
[----:B------:R-:W-:Y:S01]  /*8560*/  UIADD3 UR8, UPT, UPT, UR49, 0x2200, URZ ;  /* 0x0000220031087890 */ /* 0x000fe2000fffe0ff */
[----:B------:R-:W-:Y:S01]  /*8570*/  R2UR UR13, R63 ;  /* 0x000000003f0d72ca */ /* 0x000fe200000e0000 */
[----:B---3--:R-:W-:Y:S04]  /*8580*/  UIADD3 UR4, UP0, UPT, UR6, 0x780, URZ ;  /* 0x0000078006047890 */ /* 0x008fe8000ff1e0ff */
[----:B------:R-:W-:Y:S09]  /*8590*/  UIADD3.X UR5, UPT, UPT, URZ, UR7, URZ, UP0, !UPT ;  /* 0x00000007ff057290 */ /* 0x000ff200087fe4ff */
[----:B------:R3:W-:Y:S01]  /*85a0*/  UTMASTG.5D.IM2COL [UR8], [UR4] ;  /* 0x00000008040073b5 */ /* 0x0007e20008060000 */
[----:B------:R0:W-:Y:S01]  /*85b0*/  UTMACMDFLUSH ;  /* 0x00000000000079b7 */ /* 0x0001e20000000000 */
[----:B---3--:R-:W-:Y:S04]  /*85c0*/  DEPBAR.LE SB0, 0x1 ;  /* 0x000080400000791a */ /* 0x008fe80000000000 */
.L_x_122:
[----:B------:R-:W-:Y:S05]  /*85d0*/  BSYNC.RECONVERGENT B0 ;  /* 0x0000000000007941 */ /* 0x000fea0003800200 */
.L_x_121:
        /* <DEDUP_REMOVED lines=8> */
[----:B---3--:R-:W-:Y:S06]  /*8660*/  @!P6 BRA `(.L_x_124) ;  /* 0x000000000040e947 */ /* 0x008fec0003800000 */
        /* <DEDUP_REMOVED lines=8> */
[----:B------:R-:W3:Y:S02]  /*86f0*/  SYNCS.PHASECHK.TRANS64.TRYWAIT P0, [R3+URZ+0x110], R0 ;  /* 0x00011000030075a7 */ /* 0x000ee400080011ff */
[----:B---3--:R-:W-:Y:S05]  /*8700*/  @!P0 BRA `(.L_x_127) ;  /* 0x0000001800648947 */ /* 0x008fea0003800000 */
.L_x_126:
[----:B------:R-:W-:Y:S05]  /*8710*/  BSYNC B0 ;  /* 0x0000000000007941 */ /* 0x000fea0003800000 */
.L_x_125:
[----:B------:R-:W-:Y:S11]  /*8720*/  ISETP.NE.AND P0, PT, R74, RZ, PT ;  /* 0x000000ff4a00720c */ /* 0x000ff60003f05270 */
[----:B------:R-:W-:Y:S02]  /*8730*/  @!UPT UIADD3 URZ, UPT, UPT, URZ, URZ, URZ ;  /* 0x000000fffffff290 */ /* 0x000fe4000fffe0ff */
[----:B------:R-:W-:Y:S05]  /*8740*/  @P0 WARPSYNC.ALL ;  /* 0x0000000000000948 */ /* 0x000fea0003800000 */
[----:B------:R4:W1:Y:S04]  /*8750*/  @P0 LDSM.16.M88.4 R28, [R71+UR49+0x200] ;  /* 0x00020031471c083b */ /* 0x0008680008000200 */
[----:B------:R4:W1:Y:S02]  /*8760*/  @P0 LDSM.16.M88.4 R36, [R2+0x200] ;  /* 0x000200000224083b */ /* 0x0008640000000200 */
.L_x_124:
[----:B------:R-:W-:Y:S05]  /*8770*/  BSYNC B1 ;  /* 0x0000000000017941 */ /* 0x000fea0003800000 */
.L_x_123:
[----:B---3--:R-:W-:Y:S05]  /*8780*/  VIADD R0, R25, 0x60 ;  /* 0x0000006019007836 */ /* 0x008fea0000000000 */
[----:B------:R-:W-:Y:S04]  /*8790*/  SHF.R.U32.HI R0, RZ, 0x15, R0 ;  /* 0x00000015ff007819 */ /* 0x000fe80000011600 */
[----:B------:R-:W-:Y:S11]  /*87a0*/  LOP3.LUT P0, RZ, R0, 0x3, R52, 0x48, !PT ;  /* 0x0000000300ff7812 */ /* 0x000ff60007804834 */
[----:B------:R-:W-:Y:S02]  /*87b0*/  @!UPT UIADD3 URZ, UPT, UPT, URZ, URZ, URZ ;  /* 0x000000fffffff290 */ /* 0x000fe4000fffe0ff */
[----:B------:R-:W-:Y:S05]  /*87c0*/  @!P0 BRA `(.L_x_128) ;  /* 0x0000000000408947 */ /* 0x000fea0003800000 */
[----:B------:R-:W3:Y:S01]  /*87d0*/  LDCU.64 UR8, c[0x4][0x70] ;  /* 0x01000e00ff0877ac */ /* 0x000ee20008000a00 */
[----:B------:R-:W-:Y:S01]  /*87e0*/  MOV R3, 0x0 ;  /* 0x0000000000037802 */ /* 0x000fe20000000f00 */
[----:B------:R-:W-:Y:S02]  /*87f0*/  HFMA2 R12, -RZ, RZ, 0, 5.9604644775390625e-08 ;  /* 0x00000001ff0c7431 */ /* 0x000fe400000001ff */
[----:B-1----:R-:W-:Y:S02]  /*8800*/  IMAD.MOV.U32 R8, RZ, RZ, 0x192 ;  /* 0x00000192ff087424 */ /* 0x002fe400078e00ff */
[----:B------:R-:W-:Y:S01]  /*8810*/  IMAD.MOV.U32 R13, RZ, RZ, RZ ;  /* 0x000000ffff0d7224 */ /* 0x000fe200078e00ff */
[----:B------:R-:W1:Y:S01]  /*8820*/  LDCU.64 UR6, c[0x4][0x78] ;  /* 0x01000f00ff0677ac */ /* 0x000e620008000a00 */
[----:B----4-:R-:W4:Y:S01]  /*8830*/  LDC.64 R2, c[0x4][R3] ;  /* 0x0100000003027b82 */ /* 0x010f220000000a00 */
        /* <DEDUP_REMOVED lines=9> */
.L_x_128:
[----:B------:R-:W-:Y:S01]  /*88d0*/  ISETP.NE.AND P0, PT, R50, RZ, PT ;  /* 0x000000ff3200720c */ /* 0x000fe20003f05270 */
[----:B------:R-:W-:Y:S05]  /*88e0*/  WARPSYNC.ALL ;  /* 0x0000000000007948 */ /* 0x000fea0003800000 */
[----:B------:R-:W-:Y:S01]  /*88f0*/  R2UR UR4, R25 ;  /* 0x00000000190472ca */ /* 0x000fe200000e0000 */
[----:B------:R-:W3:Y:S01]  /*8900*/  S2UR UR5, SR_CgaCtaId ;  /* 0x00000000000579c3 */ /* 0x000ee20000008800 */
[--C-:B-1----:R-:W-:Y:S01]  /*8910*/  HADD2.F32 R0, -RZ, R28.reuse.H0_H0 ;  /* 0x2000001cff007230 */ /* 0x102fe20000004100 */
[----:B------:R-:W-:Y:S01]  /*8920*/  BSSY.RECONVERGENT B0, `(.L_x_129) ;  /* 0x0000054000007945 */ /* 0x000fe20003800200 */
[----:B----4-:R-:W-:Y:S02]  /*8930*/  HADD2.F32 R2, -RZ, R28.H1_H1 ;  /* 0x3000001cff027230 */ /* 0x010fe40000004100 */
[--C-:B------:R-:W-:Y:S02]  /*8940*/  HADD2.F32 R3, -RZ, R29.reuse.H0_H0 ;  /* 0x2000001dff037230 */ /* 0x100fe40000004100 */
[----:B------:R-:W-:Y:S02]  /*8950*/  HADD2.F32 R20, -RZ, R29.H1_H1 ;  /* 0x3000001dff147230 */ /* 0x000fe40000004100 */
[--C-:B------:R-:W-:Y:S02]  /*8960*/  HADD2.F32 R21, -RZ, R30.reuse.H0_H0 ;  /* 0x2000001eff157230 */ /* 0x100fe40000004100 */
[----:B------:R-:W-:Y:S01]  /*8970*/  HADD2.F32 R25, -RZ, R30.H1_H1 ;  /* 0x3000001eff197230 */ /* 0x000fe20000004100 */
[----:B------:R-:W1:Y:S01]  /*8980*/  LDTM.16dp256bit.x4 R4, tmem[UR4+0x60] ;  /* 0x00006004000479ee */ /* 0x000e620008120000 */
[----:B------:R-:W-:Y:S01]  /*8990*/  R2UR UR4, R70 ;  /* 0x00000000460472ca */ /* 0x000fe200000e0000 */
[----:B------:R-:W-:Y:S01]  /*89a0*/  NOP ;  /* 0x0000000000007918 */ /* 0x000fe20000000000 */
[--C-:B------:R-:W-:Y:S02]  /*89b0*/  HADD2.F32 R26, -RZ, R31.reuse.H0_H0 ;  /* 0x2000001fff1a7230 */ /* 0x100fe40000004100 */
[----:B------:R-:W-:Y:S02]  /*89c0*/  HADD2.F32 R28, -RZ, R31.H1_H1 ;  /* 0x3000001fff1c7230 */ /* 0x000fe40000004100 */
[--C-:B------:R-:W-:Y:S02]  /*89d0*/  HADD2.F32 R29, -RZ, R36.reuse.H0_H0 ;  /* 0x20000024ff1d7230 */ /* 0x100fe40000004100 */
[----:B------:R-:W-:Y:S02]  /*89e0*/  HADD2.F32 R30, -RZ, R36.H1_H1 ;  /* 0x30000024ff1e7230 */ /* 0x000fe40000004100 */
[--C-:B------:R-:W-:Y:S02]  /*89f0*/  HADD2.F32 R31, -RZ, R37.reuse.H0_H0 ;  /* 0x20000025ff1f7230 */ /* 0x100fe40000004100 */
[----:B------:R-:W-:Y:S01]  /*8a00*/  HADD2.F32 R32, -RZ, R37.H1_H1 ;  /* 0x30000025ff207230 */ /* 0x000fe20000004100 */
[----:B------:R-:W-:Y:S01]  /*8a10*/  UIADD3 UR4, UPT, UPT, UR4, 0x180, URZ ;  /* 0x0000018004047890 */ /* 0x000fe2000fffe0ff */
[--C-:B------:R-:W-:Y:S02]  /*8a20*/  HADD2.F32 R33, -RZ, R38.reuse.H0_H0 ;  /* 0x20000026ff217230 */ /* 0x100fe40000004100 */
[----:B------:R-:W-:Y:S02]  /*8a30*/  HADD2.F32 R34, -RZ, R38.H1_H1 ;  /* 0x30000026ff227230 */ /* 0x000fe40000004100 */
[--C-:B------:R-:W-:Y:S02]  /*8a40*/  HADD2.F32 R35, -RZ, R39.reuse.H0_H0 ;  /* 0x20000027ff237230 */ /* 0x100fe40000004100 */
[----:B------:R-:W-:Y:S02]  /*8a50*/  HADD2.F32 R36, -RZ, R39.H1_H1 ;  /* 0x30000027ff247230 */ /* 0x000fe40000004100 */
[C---:B-1----:R-:W-:Y:S01]  /*8a60*/  FMUL R4, R24.reuse, R4 ;  /* 0x0000000418047220 */ /* 0x042fe20000400000 */
[----:B---3--:R-:W-:Y:S01]  /*8a70*/  UPRMT UR4, UR5, 0x654, UR4 ;  /* 0x0000065405047896 */ /* 0x008fe20008000004 */
[C---:B------:R-:W-:Y:S01]  /*8a80*/  FMUL R5, R24.reuse, R5 ;  /* 0x0000000518057220 */ /* 0x040fe20000400000 */
[C---:B------:R-:W-:Y:S01]  /*8a90*/  FMUL R6, R24.reuse, R6 ;  /* 0x0000000618067220 */ /* 0x040fe20000400000 */
[C---:B------:R-:W-:Y:S01]  /*8aa0*/  FFMA R4, R27.reuse, R0, R4 ;  /* 0x000000001b047223 */ /* 0x040fe20000000004 */
[C---:B------:R-:W-:Y:S01]  /*8ab0*/  FMUL R7, R24.reuse, R7 ;  /* 0x0000000718077220 */ /* 0x040fe20000400000 */
[C---:B------:R-:W-:Y:S01]  /*8ac0*/  FFMA R5, R27.reuse, R2, R5 ;  /* 0x000000021b057223 */ /* 0x040fe20000000005 */
[C---:B------:R-:W-:Y:S01]  /*8ad0*/  FFMA R6, R27.reuse, R3, R6 ;  /* 0x000000031b067223 */ /* 0x040fe20000000006 */
[C---:B------:R-:W-:Y:S01]  /*8ae0*/  FMUL R8, R24.reuse, R8 ;  /* 0x0000000818087220 */ /* 0x040fe20000400000 */
[----:B------:R-:W-:Y:S01]  /*8af0*/  FFMA R7, R27, R20, R7 ;  /* 0x000000141b077223 */ /* 0x000fe20000000007 */
[----:B------:R-:W-:Y:S01]  /*8b00*/  SYNCS.ARRIVE.TRANS64.RED.A1T0 RZ, [UR4], RZ ;  /* 0x000000ffffff79a7 */ /* 0x000fe20008100404 */
[----:B------:R-:W-:Y:S01]  /*8b10*/  F2FP.F16.F32.PACK_AB R4, R5, R4 ;  /* 0x000000040504723e */ /* 0x000fe200000000ff */
[----:B------:R-:W-:Y:S01]  /*8b20*/  FFMA R8, R27, R21, R8 ;  /* 0x000000151b087223 */ /* 0x000fe20000000008 */
[C---:B------:R-:W-:Y:S01]  /*8b30*/  FMUL R9, R24.reuse, R9 ;  /* 0x0000000918097220 */ /* 0x040fe20000400000 */
[----:B------:R-:W-:Y:S01]  /*8b40*/  F2FP.F16.F32.PACK_AB R5, R7, R6 ;  /* 0x000000060705723e */ /* 0x000fe200000000ff */
[C---:B------:R-:W-:Y:S01]  /*8b50*/  FMUL R0, R24.reuse, R10 ;  /* 0x0000000a18007220 */ /* 0x040fe20000400000 */
[C---:B------:R-:W-:Y:S01]  /*8b60*/  FMUL R2, R24.reuse, R11 ;  /* 0x0000000b18027220 */ /* 0x040fe20000400000 */
[C---:B------:R-:W-:Y:S01]  /*8b70*/  FMUL R3, R24.reuse, R12 ;  /* 0x0000000c18037220 */ /* 0x040fe20000400000 */
[C---:B------:R-:W-:Y:S01]  /*8b80*/  FFMA R9, R27.reuse, R25, R9 ;  /* 0x000000191b097223 */ /* 0x040fe20000000009 */
[C---:B------:R-:W-:Y:S01]  /*8b90*/  FMUL R10, R24.reuse, R13 ;  /* 0x0000000d180a7220 */ /* 0x040fe20000400000 */
[C---:B------:R-:W-:Y:S01]  /*8ba0*/  FFMA R0, R27.reuse, R26, R0 ;  /* 0x0000001a1b007223 */ /* 0x040fe20000000000 */
[C---:B------:R-:W-:Y:S01]  /*8bb0*/  FMUL R11, R24.reuse, R14 ;  /* 0x0000000e180b7220 */ /* 0x040fe20000400000 */
[C---:B------:R-:W-:Y:S01]  /*8bc0*/  FFMA R2, R27.reuse, R28, R2 ;  /* 0x0000001c1b027223 */ /* 0x040fe20000000002 */
[C---:B------:R-:W-:Y:S01]  /*8bd0*/  FMUL R15, R24.reuse, R15 ;  /* 0x0000000f180f7220 */ /* 0x040fe20000400000 */
[C---:B------:R-:W-:Y:S01]  /*8be0*/  FMUL R12, R24.reuse, R16 ;  /* 0x00000010180c7220 */ /* 0x040fe20000400000 */
[C---:B------:R-:W-:Y:S01]  /*8bf0*/  FFMA R3, R27.reuse, R29, R3 ;  /* 0x0000001d1b037223 */ /* 0x040fe20000000003 */
[C---:B------:R-:W-:Y:S01]  /*8c00*/  FMUL R13, R24.reuse, R17 ;  /* 0x00000011180d7220 */ /* 0x040fe20000400000 */
[C---:B------:R-:W-:Y:S01]  /*8c10*/  FFMA R10, R27.reuse, R30, R10 ;  /* 0x0000001e1b0a7223 */ /* 0x040fe2000000000a */
[C---:B------:R-:W-:Y:S01]  /*8c20*/  FMUL R14, R24.reuse, R18 ;  /* 0x00000012180e7220 */ /* 0x040fe20000400000 */
[C---:B------:R-:W-:Y:S01]  /*8c30*/  FFMA R11, R27.reuse, R31, R11 ;  /* 0x0000001f1b0b7223 */ /* 0x040fe2000000000b */
[C---:B------:R-:W-:Y:S01]  /*8c40*/  FFMA R15, R27.reuse, R32, R15 ;  /* 0x000000201b0f7223 */ /* 0x040fe2000000000f */
        /* <DEDUP_REMOVED lines=33> */
.L_x_130:
[----:B------:R-:W-:Y:S05]  /*8e60*/  BSYNC.RECONVERGENT B0 ;  /* 0x0000000000007941 */ /* 0x000fea0003800200 */
.L_x_129:
[----:B------:R-:W-:Y:S01]  /*8e70*/  BAR.SYNC.DEFER_BLOCKING 0x1, 0x80 ;  /* 0x0042000000007b1d */ /* 0x000fe20000010000 */
[----:B------:R-:W-:Y:S01]  /*8e80*/  UISETP.NE.AND UP0, UPT, UR53, -0x4, UPT ;  /* 0xfffffffc3500788c */ /* 0x000fe2000bf05270 */
[----:B------:R-:W-:Y:S08]  /*8e90*/  IADD3 R22, PT, PT, R22, 0x1, RZ ;  /* 0x0000000116167810 */ /* 0x000ff00007ffe0ff */
[----:B------:R-:W-:Y:S05]  /*8ea0*/  BRA.U !UP0, `(.L_x_131) ;  /* 0x0000000108247547 */ /* 0x000fea000b800000 */
[----:B------:R-:W-:Y:S01]  /*8eb0*/  ISETP.NE.AND P0, PT, R67, RZ, PT ;  /* 0x000000ff4300720c */ /* 0x000fe20003f05270 */
[----:B------:R-:W-:Y:S01]  /*8ec0*/  IMAD.U32 R0, RZ, RZ, UR50 ;  /* 0x00000032ff007e24 */ /* 0x000fe2000f8e00ff */
[----:B------:R-:W-:Y:S04]  /*8ed0*/  UIADD3 UR4, UPT, UPT, UR50, 0x1, URZ ;  /* 0x0000000132047890 */ /* 0x000fe8000fffe0ff */
[----:B------:R-:W-:Y:S04]  /*8ee0*/  UISETP.NE.AND UP0, UPT, UR4, 0x4, UPT ;  /* 0x000000040400788c */ /* 0x000fe8000bf05270 */
[----:B------:R-:W-:Y:S03]  /*8ef0*/  USEL UR50, UR4, URZ, UP0 ;  /* 0x000000ff04327287 */ /* 0x000fe60008000000 */
[----:B------:R-:W-:Y:S05]  /*8f00*/  @P0 LEA R0, R0, UR49, 0x3 ;  /* 0x0000003100000c11 */ /* 0x000fea000f8e18ff */
[----:B------:R-:W-:Y:S05]  /*8f10*/  @P0 VIADD R0, R0, 0x130 ;  /* 0x0000013000000836 */ /* 0x000fea0000000000 */
[----:B------:R-:W-:Y:S04]  /*8f20*/  @P0 PRMT R0, R75, 0x654, R0 ;  /* 0x000006544b000816 */ /* 0x000fe80000000000 */
[----:B------:R3:W-:Y:S03]  /*8f30*/  @P0 SYNCS.ARRIVE.TRANS64.RED.A1T0 RZ, [R0+URZ], RZ ;  /* 0x000000ff00ff09a7 */ /* 0x0007e600081004ff */
.L_x_131:
[----:B------:R-:W-:Y:S01]  /*8f40*/  R2UR UR5, R44 ;  /* 0x000000002c0572ca */ /* 0x000fe200000e0000 */
[----:B------:R-:W-:Y:S01]  /*8f50*/  UISETP.NE.AND UP0, UPT, UR62, URZ, UPT ;  /* 0x000000ff3e00728c */ /* 0x000fe2000bf05270 */
[----:B------:R-:W-:Y:S01]  /*8f60*/  R2UR UR4, R45 ;  /* 0x000000002d0472ca */ /* 0x000fe200000e0000 */
[----:B------:R-:W-:Y:S01]  /*8f70*/  UIADD3 UR53, UPT, UPT, UR53, 0x4, URZ ;  /* 0x0000000435357890 */ /* 0x000fe2000fffe0ff */
[----:B------:R-:W-:Y:S01]  /*8f80*/  ISETP.NE.AND P0, PT, R22, 0x2, PT ;  /* 0x000000021600780c */ /* 0x000fe20003f05270 */
[----:B------:R-:W-:Y:S01]  /*8f90*/  UMOV UR52, UR63 ;  /* 0x0000003f00347c82 */ /* 0x000fe20008000000 */
[----:B------:R-:W-:Y:S02]  /*8fa0*/  LOP3.LUT R46, R46, 0x1, RZ, 0x3c, !PT ;  /* 0x000000012e2e7812 */ /* 0x000fe400078e3cff */
[----:B---3--:R-:W-:Y:S02]  /*8fb0*/  SEL R0, RZ, 0x1, P0 ;  /* 0x00000001ff007807 */ /* 0x008fe40000000000 */
[----:B------:R-:W-:Y:S02]  /*8fc0*/  SEL R22, R22, RZ, P0 ;  /* 0x000000ff16167207 */ /* 0x000fe40000000000 */
[----:B------:R-:W-:Y:S01]  /*8fd0*/  LOP3.LUT R47, R47, R0, RZ, 0x3c, !PT ;  /* 0x000000002f2f7212 */ /* 0x000fe200078e3cff */
[----:B------:R-:W-:Y:S02]  /*8fe0*/  UIADD3 UR24, UPT, UPT, UR36, UR5, URZ ;  /* 0x0000000524187290 */ /* 0x000fe4000fffe0ff */
[----:B------:R-:W-:Y:S01]  /*8ff0*/  UIADD3 UR51, UPT, UPT, UR37, UR4, URZ ;  /* 0x0000000425337290 */ /* 0x000fe2000fffe0ff */
[----:B------:R-:W-:Y:S11]  /*9000*/  BRA.U UP0, `(.L_x_132) ;  /* 0xffffffcd00307547 */ /* 0x000ff6000b83ffff */
[----:B------:R-:W-:-:S13]  /*9010*/  R2UR UR4, R59 ;  /* 0x000000003b0472ca */ /* 0x000fda00000e0000 */
[----:B------:R-:W-:-:S09]  /*9020*/  UISETP.NE.AND UP0, UPT, UR4, URZ, UPT ;  /* 0x000000ff0400728c */ /* 0x000fd2000bf05270 */
[----:B------:R-:W-:Y:S05]  /*9030*/  BRA.U !UP0, `(.L_x_133) ;  /* 0x0000000108487547 */ /* 0x000fea000b800000 */
[----:B------:R-:W3:Y:S02]  /*9040*/  LDCU.64 UR4, c[0x0][0x990] ;  /* 0x00013200ff0477ac */ /* 0x000ee40008000a00 */
[----:B---3--:R-:W-:-:S04]  /*9050*/  UISETP.NE.U32.AND UP0, UPT, UR4, URZ, UPT ;  /* 0x000000ff0400728c */ /* 0x008fc8000bf05070 */
[----:B------:R-:W-:-:S09]  /*9060*/  UISETP.NE.AND.EX UP0, UPT, UR5, URZ, UPT, UP0 ;  /* 0x000000ff0500728c */ /* 0x000fd2000bf05300 */
[----:B------:R-:W-:Y:S05]  /*9070*/  BRA.U UP0, `(.L_x_134) ;  /* 0x00000001000c7547 */ /* 0x000fea000b800000 */
[----:B------:R-:W-:-:S13]  /*9080*/  FSETP.NEU.AND P0, PT, R27, RZ, PT ;  /* 0x000000ff1b00720b */ /* 0x000fda0003f0d000 */
[----:B------:R-:W-:Y:S05]  /*9090*/  @!P0 EXIT ;  /* 0x000000000000894d */ /* 0x000fea0003800000 */
[----:B------:R-:W-:Y:S05]  /*90a0*/  BRA `(.L_x_133) ;  /* 0x00000000002c7947 */ /* 0x000fea0003800000 */
.L_x_134:
[----:B------:R-:W-:Y:S01]  /*90b0*/  ISETP.NE.AND P0, PT, R66, RZ, PT ;  /* 0x000000ff4200720c */ /* 0x000fe20003f05270 */
[----:B------:R-:W-:-:S12]  /*90c0*/  BSSY.RECONVERGENT B0, `(.L_x_133) ;  /* 0x0000009000007945 */ /* 0x000fd80003800200 */
[----:B------:R-:W-:Y:S05]  /*90d0*/  @P0 BRA `(.L_x_135) ;  /* 0x0000000000140947 */ /* 0x000fea0003800000 */
[----:B------:R-:W3:Y:S02]  /*90e0*/  LDCU.64 UR4, c[0x0][0x988] ;  /* 0x00013100ff0477ac */ /* 0x000ee40008000a00 */
[----:B---3--:R-:W-:-:S04]  /*90f0*/  ISETP.NE.U32.AND P0, PT, RZ, UR4, PT ;  /* 0x00000004ff007c0c */ /* 0x008fc8000bf05070 */
[----:B------:R-:W-:-:S13]  /*9100*/  ISETP.NE.AND.EX P0, PT, RZ, UR5, PT, P0 ;  /* 0x00000005ff007c0c */ /* 0x000fda000bf05300 */
[----:B------:R-:W-:Y:S05]  /*9110*/  @!P0 EXIT ;  /* 0x000000000000894d */ /* 0x000fea0003800000 */
[----:B------:R-:W-:Y:S05]  /*9120*/  BRA `(.L_x_136) ;  /* 0x0000000000087947 */ /* 0x000fea0003800000 */
.L_x_135:
[----:B------:R-:W-:-:S13]  /*9130*/  FSETP.NEU.AND P0, PT, R27, RZ, PT ;  /* 0x000000ff1b00720b */ /* 0x000fda0003f0d000 */
[----:B------:R-:W-:Y:S05]  /*9140*/  @!P0 EXIT ;  /* 0x000000000000894d */ /* 0x000fea0003800000 */
.L_x_136:
[----:B------:R-:W-:Y:S05]  /*9150*/  BSYNC.RECONVERGENT B0 ;  /* 0x0000000000007941 */ /* 0x000fea0003800200 */
.L_x_133:
[----:B------:R-:W3:Y:S01]  /*9160*/  S2UR UR5, SR_CgaCtaId ;  /* 0x00000000000579c3 */ /* 0x000ee20000008800 */
[----:B------:R-:W-:Y:S01]  /*9170*/  ULEA UR4, UR50, UR49, 0x3 ;  /* 0x0000003132047291 */ /* 0x000fe2000f8e18ff */
[----:B------:R-:W-:-:S04]  /*9180*/  DEPBAR.LE SB0, 0x0 ;  /* 0x000080000000791a */ /* 0x000fc80000000000 */
[----:B------:R-:W-:-:S04]  /*9190*/  UIADD3 UR4, UPT, UPT, UR4, 0x130, URZ ;  /* 0x0000013004047890 */ /* 0x000fc8000fffe0ff */
[----:B---3--:R-:W-:-:S09]  /*91a0*/  UPRMT UR4, UR5, 0x654, UR4 ;  /* 0x0000065405047896 */ /* 0x008fd20008000004 */
[----:B------:R-:W-:Y:S01]  /*91b0*/  SYNCS.ARRIVE.TRANS64.RED.A1T0 RZ, [UR4], RZ ;  /* 0x000000ffffff79a7 */ /* 0x000fe20008100404 */
[----:B------:R-:W-:Y:S05]  /*91c0*/  EXIT ;  /* 0x000000000000794d */ /* 0x000fea0003800000 */
.L_x_20:
[----:B------:R-:W-:Y:S07]  /*91d0*/  MOV R0, UR9 ;  /* 0x0000000900007c02 */ /* 0x000fee0008000f00 */
.L_x_137:
[----:B--2---:R2:W3:Y:S02]  /*91e0*/  SYNCS.PHASECHK.TRANS64.TRYWAIT P0, [R0+URZ+0x88], R4 ;  /* 0x00008804000075a7 */ /* 0x0044e400080011ff */
[----:B---3--:R-:W-:Y:S05]  /*91f0*/  @!P0 NANOSLEEP.SYNCS 0x989680 ;  /* 0x009896800000895d */ /* 0x008fea0003900000 */
[----:B------:R-:W3:Y:S02]  /*9200*/  @!P0 SYNCS.PHASECHK.TRANS64 P0, [R0+URZ+0x88], R4 ;  /* 0x00008804000085a7 */ /* 0x000ee400080010ff */
[----:B---3--:R-:W-:Y:S05]  /*9210*/  @!P0 BRA `(.L_x_137) ;  /* 0xfffffffc00f08947 */ /* 0x008fea000383ffff */
[----:B------:R-:W-:Y:S05]  /*9220*/  BRA `(.L_x_19) ;  /* 0xffffff8800047947 */ /* 0x000fea000383ffff */
.L_x_26:
[----:B------:R-:W-:Y:S07]  /*9230*/  MOV R0, UR9 ;  /* 0x0000000900007c02 */ /* 0x000fee0008000f00 */
.L_x_138:
[----:B--2---:R2:W4:Y:S02]  /*9240*/  SYNCS.PHASECHK.TRANS64.TRYWAIT P0, [R0+URZ+0x88], R4 ;  /* 0x00008804000075a7 */ /* 0x00452400080011ff */
[----:B----4-:R-:W-:Y:S05]  /*9250*/  @!P0 NANOSLEEP.SYNCS 0x989680 ;  /* 0x009896800000895d */ /* 0x010fea0003900000 */
[----:B------:R-:W4:Y:S02]  /*9260*/  @!P0 SYNCS.PHASECHK.TRANS64 P0, [R0+URZ+0x88], R4 ;  /* 0x00008804000085a7 */ /* 0x000f2400080010ff */
[----:B----4-:R-:W-:Y:S05]  /*9270*/  @!P0 BRA `(.L_x_138) ;  /* 0xfffffffc00f08947 */ /* 0x010fea000383ffff */
[----:B------:R-:W-:Y:S05]  /*9280*/  BRA `(.L_x_25) ;  /* 0xffffff8c00947947 */ /* 0x000fea000383ffff */
.L_x_30:
[----:B-1----:R-:W-:-:S07]  /*9290*/  MOV R0, UR30 ;  /* 0x0000001e00007c02 */ /* 0x002fce0008000f00 */
.L_x_139:
[----:B-1----:R1:W2:Y:S02]  /*92a0*/  SYNCS.PHASECHK.TRANS64.TRYWAIT P0, [R0+URZ+0x160], R3 ;  /* 0x00016003000075a7 */ /* 0x0022a400080011ff */
[----:B--2---:R-:W-:Y:S05]  /*92b0*/  @!P0 NANOSLEEP.SYNCS 0x989680 ;  /* 0x009896800000895d */ /* 0x004fea0003900000 */
[----:B------:R-:W2:Y:S02]  /*92c0*/  @!P0 SYNCS.PHASECHK.TRANS64 P0, [R0+URZ+0x160], R3 ;  /* 0x00016003000085a7 */ /* 0x000ea400080010ff */
[----:B--2---:R-:W-:Y:S05]  /*92d0*/  @!P0 BRA `(.L_x_139) ;  /* 0xfffffffc00f08947 */ /* 0x004fea000383ffff */
[----:B------:R-:W-:Y:S05]  /*92e0*/  BRA `(.L_x_140) ;  /* 0xffffff9000647947 */ /* 0x000fea000383ffff */
.L_x_34:
[----:B------:R-:W-:-:S07]  /*92f0*/  MOV R0, UR4 ;  /* 0x0000000400007c02 */ /* 0x000fce0008000f00 */
.L_x_141:
[----:B-1----:R1:W2:Y:S02]  /*9300*/  SYNCS.PHASECHK.TRANS64.TRYWAIT P0, [R0+URZ], R2 ;  /* 0x00000002000075a7 */ /* 0x0022a400080011ff */
[----:B--2---:R-:W-:Y:S05]  /*9310*/  @!P0 NANOSLEEP.SYNCS 0x989680 ;  /* 0x009896800000895d */ /* 0x004fea0003900000 */
[----:B------:R-:W2:Y:S02]  /*9320*/  @!P0 SYNCS.PHASECHK.TRANS64 P0, [R0+URZ], R2 ;  /* 0x00000002000085a7 */ /* 0x000ea400080010ff */
[----:B--2---:R-:W-:Y:S05]  /*9330*/  @!P0 BRA `(.L_x_141) ;  /* 0xfffffffc00f08947 */ /* 0x004fea000383ffff */
[----:B------:R-:W-:Y:S05]  /*9340*/  BRA `(.L_x_142) ;  /* 0xffffff9400fc7947 */ /* 0x000fea000383ffff */
.L_x_35:
[----:B------:R-:W-:-:S07]  /*9350*/  MOV R0, UR5 ;  /* 0x0000000500007c02 */ /* 0x000fce0008000f00 */
.L_x_143:
[----:B-1----:R1:W2:Y:S02]  /*9360*/  SYNCS.PHASECHK.TRANS64.TRYWAIT P0, [R0+URZ], R2 ;  /* 0x00000002000075a7 */ /* 0x0022a400080011ff */
[----:B--2---:R-:W-:Y:S05]  /*9370*/  @!P0 NANOSLEEP.SYNCS 0x989680 ;  /* 0x009896800000895d */ /* 0x004fea0003900000 */
[----:B------:R-:W2:Y:S02]  /*9380*/  @!P0 SYNCS.PHASECHK.TRANS64 P0, [R0+URZ], R2 ;  /* 0x00000002000085a7 */ /* 0x000ea400080010ff */
[----:B--2---:R-:W-:Y:S05]  /*9390*/  @!P0 BRA `(.L_x_143) ;  /* 0xfffffffc00f08947 */ /* 0x004fea000383ffff */
[----:B------:R-:W-:Y:S05]  /*93a0*/  BRA `(.L_x_144) ;  /* 0xffffff98000c7947 */ /* 0x000fea000383ffff */
.L_x_36:
[----:B------:R-:W-:-:S07]  /*93b0*/  MOV R0, UR5 ;  /* 0x0000000500007c02 */ /* 0x000fce0008000f00 */
.L_x_145:
[----:B-1----:R1:W2:Y:S02]  /*93c0*/  SYNCS.PHASECHK.TRANS64.TRYWAIT P0, [R0+URZ], R2 ;  /* 0x00000002000075a7 */ /* 0x0022a400080011ff */
[----:B--2---:R-:W-:Y:S05]  /*93d0*/  @!P0 NANOSLEEP.SYNCS 0x989680 ;  /* 0x009896800000895d */ /* 0x004fea0003900000 */
[----:B------:R-:W2:Y:S02]  /*93e0*/  @!P0 SYNCS.PHASECHK.TRANS64 P0, [R0+URZ], R2 ;  /* 0x00000002000085a7 */ /* 0x000ea400080010ff */
[----:B--2---:R-:W-:Y:S05]  /*93f0*/  @!P0 BRA `(.L_x_145) ;  /* 0xfffffffc00f08947 */ /* 0x004fea000383ffff */
[----:B------:R-:W-:Y:S05]  /*9400*/  BRA `(.L_x_146) ;  /* 0xffffff98001c7947 */ /* 0x000fea000383ffff */
.L_x_37:
[----:B------:R-:W-:-:S07]  /*9410*/  MOV R0, UR5 ;  /* 0x0000000500007c02 */ /* 0x000fce0008000f00 */
.L_x_147:
[----:B-1----:R1:W2:Y:S02]  /*9420*/  SYNCS.PHASECHK.TRANS64.TRYWAIT P0, [R0+URZ], R2 ;  /* 0x00000002000075a7 */ /* 0x0022a400080011ff */
[----:B--2---:R-:W-:Y:S05]  /*9430*/  @!P0 NANOSLEEP.SYNCS 0x989680 ;  /* 0x009896800000895d */ /* 0x004fea0003900000 */
[----:B------:R-:W2:Y:S02]  /*9440*/  @!P0 SYNCS.PHASECHK.TRANS64 P0, [R0+URZ], R2 ;  /* 0x00000002000085a7 */ /* 0x000ea400080010ff */
[----:B--2---:R-:W-:Y:S05]  /*9450*/  @!P0 BRA `(.L_x_147) ;  /* 0xfffffffc00f08947 */ /* 0x004fea000383ffff */
[----:B------:R-:W-:Y:S05]  /*9460*/  BRA `(.L_x_148) ;  /* 0xffffff98002c7947 */ /* 0x000fea000383ffff */
.L_x_38:
[----:B------:R-:W-:-:S07]  /*9470*/  MOV R0, UR5 ;  /* 0x0000000500007c02 */ /* 0x000fce0008000f00 */
.L_x_149:
[----:B-1----:R1:W2:Y:S02]  /*9480*/  SYNCS.PHASECHK.TRANS64.TRYWAIT P0, [R0+URZ], R2 ;  /* 0x00000002000075a7 */ /* 0x0022a400080011ff */
[----:B--2---:R-:W-:Y:S05]  /*9490*/  @!P0 NANOSLEEP.SYNCS 0x989680 ;  /* 0x009896800000895d */ /* 0x004fea0003900000 */
[----:B------:R-:W2:Y:S02]  /*94a0*/  @!P0 SYNCS.PHASECHK.TRANS64 P0, [R0+URZ], R2 ;  /* 0x00000002000085a7 */ /* 0x000ea400080010ff */
[----:B--2---:R-:W-:Y:S05]  /*94b0*/  @!P0 BRA `(.L_x_149) ;  /* 0xfffffffc00f08947 */ /* 0x004fea000383ffff */
[----:B------:R-:W-:Y:S05]  /*94c0*/  BRA `(.L_x_150) ;  /* 0xffffff98003c7947 */ /* 0x000fea000383ffff */
.L_x_39:
[----:B------:R-:W-:-:S07]  /*94d0*/  MOV R0, UR5 ;  /* 0x0000000500007c02 */ /* 0x000fce0008000f00 */
.L_x_151:
[----:B-1----:R1:W2:Y:S02]  /*94e0*/  SYNCS.PHASECHK.TRANS64.TRYWAIT P0, [R0+URZ], R2 ;  /* 0x00000002000075a7 */ /* 0x0022a400080011ff */
[----:B--2---:R-:W-:Y:S05]  /*94f0*/  @!P0 NANOSLEEP.SYNCS 0x989680 ;  /* 0x009896800000895d */ /* 0x004fea0003900000 */
[----:B------:R-:W2:Y:S02]  /*9500*/  @!P0 SYNCS.PHASECHK.TRANS64 P0, [R0+URZ], R2 ;  /* 0x00000002000085a7 */ /* 0x000ea400080010ff */
[----:B--2---:R-:W-:Y:S05]  /*9510*/  @!P0 BRA `(.L_x_151) ;  /* 0xfffffffc00f08947 */ /* 0x004fea000383ffff */
[----:B------:R-:W-:Y:S05]  /*9520*/  BRA `(.L_x_152) ;  /* 0xffffff98004c7947 */ /* 0x000fea000383ffff */
.L_x_40:
[----:B------:R-:W-:-:S07]  /*9530*/  MOV R0, UR5 ;  /* 0x0000000500007c02 */ /* 0x000fce0008000f00 */
.L_x_153:
[----:B-1----:R1:W2:Y:S02]  /*9540*/  SYNCS.PHASECHK.TRANS64.TRYWAIT P0, [R0+URZ], R2 ;  /* 0x00000002000075a7 */ /* 0x0022a400080011ff */
[----:B--2---:R-:W-:Y:S05]  /*9550*/  @!P0 NANOSLEEP.SYNCS 0x989680 ;  /* 0x009896800000895d */ /* 0x004fea0003900000 */
[----:B------:R-:W2:Y:S02]  /*9560*/  @!P0 SYNCS.PHASECHK.TRANS64 P0, [R0+URZ], R2 ;  /* 0x00000002000085a7 */ /* 0x000ea400080010ff */
[----:B--2---:R-:W-:Y:S05]  /*9570*/  @!P0 BRA `(.L_x_153) ;  /* 0xfffffffc00f08947 */ /* 0x004fea000383ffff */
[----:B------:R-:W-:Y:S05]  /*9580*/  BRA `(.L_x_154) ;  /* 0xffffff98005c7947 */ /* 0x000fea000383ffff */
.L_x_41:
[----:B------:R-:W-:-:S07]  /*9590*/  MOV R0, UR5 ;  /* 0x0000000500007c02 */ /* 0x000fce0008000f00 */
.L_x_155:
[----:B-1----:R1:W2:Y:S02]  /*95a0*/  SYNCS.PHASECHK.TRANS64.TRYWAIT P0, [R0+URZ], R2 ;  /* 0x00000002000075a7 */ /* 0x0022a400080011ff */
[----:B--2---:R-:W-:Y:S05]  /*95b0*/  @!P0 NANOSLEEP.SYNCS 0x989680 ;  /* 0x009896800000895d */ /* 0x004fea0003900000 */
[----:B------:R-:W2:Y:S02]  /*95c0*/  @!P0 SYNCS.PHASECHK.TRANS64 P0, [R0+URZ], R2 ;  /* 0x00000002000085a7 */ /* 0x000ea400080010ff */
[----:B--2---:R-:W-:Y:S05]  /*95d0*/  @!P0 BRA `(.L_x_155) ;  /* 0xfffffffc00f08947 */ /* 0x004fea000383ffff */
[----:B------:R-:W-:Y:S05]  /*95e0*/  BRA `(.L_x_156) ;  /* 0xffffff98006c7947 */ /* 0x000fea000383ffff */
.L_x_42:
[----:B------:R-:W-:-:S07]  /*95f0*/  MOV R0, UR5 ;  /* 0x0000000500007c02 */ /* 0x000fce0008000f00 */
.L_x_157:
[----:B-1----:R1:W2:Y:S02]  /*9600*/  SYNCS.PHASECHK.TRANS64.TRYWAIT P0, [R0+URZ], R2 ;  /* 0x00000002000075a7 */ /* 0x0022a400080011ff */
[----:B--2---:R-:W-:Y:S05]  /*9610*/  @!P0 NANOSLEEP.SYNCS 0x989680 ;  /* 0x009896800000895d */ /* 0x004fea0003900000 */
[----:B------:R-:W2:Y:S02]  /*9620*/  @!P0 SYNCS.PHASECHK.TRANS64 P0, [R0+URZ], R2 ;  /* 0x00000002000085a7 */ /* 0x000ea400080010ff */
[----:B--2---:R-:W-:Y:S05]  /*9630*/  @!P0 BRA `(.L_x_157) ;  /* 0xfffffffc00f08947 */ /* 0x004fea000383ffff */
[----:B------:R-:W-:Y:S05]  /*9640*/  BRA `(.L_x_158) ;  /* 0xffffff98007c7947 */ /* 0x000fea000383ffff */
.L_x_43:
[----:B------:R-:W-:-:S07]  /*9650*/  MOV R0, UR5 ;  /* 0x0000000500007c02 */ /* 0x000fce0008000f00 */
.L_x_159:
[----:B-1----:R1:W2:Y:S02]  /*9660*/  SYNCS.PHASECHK.TRANS64.TRYWAIT P0, [R0+URZ], R2 ;  /* 0x00000002000075a7 */ /* 0x0022a400080011ff */
[----:B--2---:R-:W-:Y:S05]  /*9670*/  @!P0 NANOSLEEP.SYNCS 0x989680 ;  /* 0x009896800000895d */ /* 0x004fea0003900000 */
[----:B------:R-:W2:Y:S02]  /*9680*/  @!P0 SYNCS.PHASECHK.TRANS64 P0, [R0+URZ], R2 ;  /* 0x00000002000085a7 */ /* 0x000ea400080010ff */
[----:B--2---:R-:W-:Y:S05]  /*9690*/  @!P0 BRA `(.L_x_159) ;  /* 0xfffffffc00f08947 */ /* 0x004fea000383ffff */
[----:B------:R-:W-:Y:S05]  /*96a0*/  BRA `(.L_x_160) ;  /* 0xffffff98008c7947 */ /* 0x000fea000383ffff */
.L_x_44:
[----:B------:R-:W-:-:S07]  /*96b0*/  MOV R0, UR5 ;  /* 0x0000000500007c02 */ /* 0x000fce0008000f00 */
.L_x_161:
[----:B-1----:R1:W2:Y:S02]  /*96c0*/  SYNCS.PHASECHK.TRANS64.TRYWAIT P0, [R0+URZ], R2 ;  /* 0x00000002000075a7 */ /* 0x0022a400080011ff */
[----:B--2---:R-:W-:Y:S05]  /*96d0*/  @!P0 NANOSLEEP.SYNCS 0x989680 ;  /* 0x009896800000895d */ /* 0x004fea0003900000 */
[----:B------:R-:W2:Y:S02]  /*96e0*/  @!P0 SYNCS.PHASECHK.TRANS64 P0, [R0+URZ], R2 ;  /* 0x00000002000085a7 */ /* 0x000ea400080010ff */
[----:B--2---:R-:W-:Y:S05]  /*96f0*/  @!P0 BRA `(.L_x_161) ;  /* 0xfffffffc00f08947 */ /* 0x004fea000383ffff */
[----:B------:R-:W-:Y:S05]  /*9700*/  BRA `(.L_x_162) ;  /* 0xffffff98009c7947 */ /* 0x000fea000383ffff */
.L_x_45:
[----:B------:R-:W-:-:S07]  /*9710*/  MOV R0, UR5 ;  /* 0x0000000500007c02 */ /* 0x000fce0008000f00 */
.L_x_163:
[----:B-1----:R1:W2:Y:S02]  /*9720*/  SYNCS.PHASECHK.TRANS64.TRYWAIT P0, [R0+URZ], R2 ;  /* 0x00000002000075a7 */ /* 0x0022a400080011ff */
[----:B--2---:R-:W-:Y:S05]  /*9730*/  @!P0 NANOSLEEP.SYNCS 0x989680 ;  /* 0x009896800000895d */ /* 0x004fea0003900000 */
[----:B------:R-:W2:Y:S02]  /*9740*/  @!P0 SYNCS.PHASECHK.TRANS64 P0, [R0+URZ], R2 ;  /* 0x00000002000085a7 */ /* 0x000ea400080010ff */
[----:B--2---:R-:W-:Y:S05]  /*9750*/  @!P0 BRA `(.L_x_163) ;  /* 0xfffffffc00f08947 */ /* 0x004fea000383ffff */
[----:B------:R-:W-:Y:S05]  /*9760*/  BRA `(.L_x_164) ;  /* 0xffffff9800ac7947 */ /* 0x000fea000383ffff */
.L_x_46:
[----:B------:R-:W-:-:S07]  /*9770*/  MOV R0, UR5 ;  /* 0x0000000500007c02 */ /* 0x000fce0008000f00 */
.L_x_165:
[----:B-1----:R1:W2:Y:S02]  /*9780*/  SYNCS.PHASECHK.TRANS64.TRYWAIT P0, [R0+URZ], R2 ;  /* 0x00000002000075a7 */ /* 0x0022a400080011ff */
[----:B--2---:R-:W-:Y:S05]  /*9790*/  @!P0 NANOSLEEP.SYNCS 0x989680 ;  /* 0x009896800000895d */ /* 0x004fea0003900000 */
[----:B------:R-:W2:Y:S02]  /*97a0*/  @!P0 SYNCS.PHASECHK.TRANS64 P0, [R0+URZ], R2 ;  /* 0x00000002000085a7 */ /* 0x000ea400080010ff */
[----:B--2---:R-:W-:Y:S05]  /*97b0*/  @!P0 BRA `(.L_x_165) ;  /* 0xfffffffc00f08947 */ /* 0x004fea000383ffff */
[----:B------:R-:W-:Y:S05]  /*97c0*/  BRA `(.L_x_166) ;  /* 0xffffff9800bc7947 */ /* 0x000fea000383ffff */
.L_x_47:
[----:B------:R-:W-:-:S07]  /*97d0*/  MOV R0, UR5 ;  /* 0x0000000500007c02 */ /* 0x000fce0008000f00 */
.L_x_167:
[----:B-1----:R1:W2:Y:S02]  /*97e0*/  SYNCS.PHASECHK.TRANS64.TRYWAIT P0, [R0+URZ], R2 ;  /* 0x00000002000075a7 */ /* 0x0022a400080011ff */
[----:B--2---:R-:W-:Y:S05]  /*97f0*/  @!P0 NANOSLEEP.SYNCS 0x989680 ;  /* 0x009896800000895d */ /* 0x004fea0003900000 */
[----:B------:R-:W2:Y:S02]  /*9800*/  @!P0 SYNCS.PHASECHK.TRANS64 P0, [R0+URZ], R2 ;  /* 0x00000002000085a7 */ /* 0x000ea400080010ff */
[----:B--2---:R-:W-:Y:S05]  /*9810*/  @!P0 BRA `(.L_x_167) ;  /* 0xfffffffc00f08947 */ /* 0x004fea000383ffff */
[----:B------:R-:W-:Y:S05]  /*9820*/  BRA `(.L_x_168) ;  /* 0xffffff9800cc7947 */ /* 0x000fea000383ffff */
.L_x_48:
[----:B------:R-:W-:-:S07]  /*9830*/  MOV R0, UR5 ;  /* 0x0000000500007c02 */ /* 0x000fce0008000f00 */
.L_x_169:
[----:B-1----:R1:W2:Y:S02]  /*9840*/  SYNCS.PHASECHK.TRANS64.TRYWAIT P0, [R0+URZ], R2 ;  /* 0x00000002000075a7 */ /* 0x0022a400080011ff */
[----:B--2---:R-:W-:Y:S05]  /*9850*/  @!P0 NANOSLEEP.SYNCS 0x989680 ;  /* 0x009896800000895d */ /* 0x004fea0003900000 */
[----:B------:R-:W2:Y:S02]  /*9860*/  @!P0 SYNCS.PHASECHK.TRANS64 P0, [R0+URZ], R2 ;  /* 0x00000002000085a7 */ /* 0x000ea400080010ff */
[----:B--2---:R-:W-:Y:S05]  /*9870*/  @!P0 BRA `(.L_x_169) ;  /* 0xfffffffc00f08947 */ /* 0x004fea000383ffff */
[----:B------:R-:W-:Y:S05]  /*9880*/  BRA `(.L_x_170) ;  /* 0xffffff9800dc7947 */ /* 0x000fea000383ffff */
.L_x_49:
[----:B------:R-:W-:-:S07]  /*9890*/  MOV R0, UR5 ;  /* 0x0000000500007c02 */ /* 0x000fce0008000f00 */
.L_x_171:
[----:B-1----:R1:W2:Y:S02]  /*98a0*/  SYNCS.PHASECHK.TRANS64.TRYWAIT P0, [R0+URZ], R2 ;  /* 0x00000002000075a7 */ /* 0x0022a400080011ff */
[----:B--2---:R-:W-:Y:S05]  /*98b0*/  @!P0 NANOSLEEP.SYNCS 0x989680 ;  /* 0x009896800000895d */ /* 0x004fea0003900000 */
[----:B------:R-:W2:Y:S02]  /*98c0*/  @!P0 SYNCS.PHASECHK.TRANS64 P0, [R0+URZ], R2 ;  /* 0x00000002000085a7 */ /* 0x000ea400080010ff */
[----:B--2---:R-:W-:Y:S05]  /*98d0*/  @!P0 BRA `(.L_x_171) ;  /* 0xfffffffc00f08947 */ /* 0x004fea000383ffff */
[----:B------:R-:W-:Y:S05]  /*98e0*/  BRA `(.L_x_172) ;  /* 0xffffff9800ec7947 */ /* 0x000fea000383ffff */
.L_x_52:
[----:B------:R-:W-:-:S07]  /*98f0*/  MOV R4, UR4 ;  /* 0x0000000400047c02 */ /* 0x000fce0008000f00 */
.L_x_173:
[----:B--2---:R2:W3:Y:S02]  /*9900*/  SYNCS.PHASECHK.TRANS64.TRYWAIT P1, [R4+URZ+0x168], R6 ;  /* 0x00016806040075a7 */ /* 0x0044e400080211ff */
[----:B---3--:R-:W-:Y:S05]  /*9910*/  @!P1 NANOSLEEP.SYNCS 0x989680 ;  /* 0x009896800000995d */ /* 0x008fea0003900000 */
[----:B------:R-:W3:Y:S02]  /*9920*/  @!P1 SYNCS.PHASECHK.TRANS64 P1, [R4+URZ+0x168], R6 ;  /* 0x00016806040095a7 */ /* 0x000ee400080210ff */
[----:B---3--:R-:W-:Y:S05]  /*9930*/  @!P1 BRA `(.L_x_173) ;  /* 0xfffffffc00f09947 */ /* 0x008fea000383ffff */
[----:B------:R-:W-:Y:S05]  /*9940*/  BRA `(.L_x_174) ;  /* 0xffffff9c005c7947 */ /* 0x000fea000383ffff */
.L_x_53:
[----:B--2---:R-:W-:-:S07]  /*9950*/  MOV R4, UR4 ;  /* 0x0000000400047c02 */ /* 0x004fce0008000f00 */
.L_x_175:
[----:B--2---:R2:W3:Y:S02]  /*9960*/  SYNCS.PHASECHK.TRANS64.TRYWAIT P1, [R4+URZ+0x160], R5 ;  /* 0x00016005040075a7 */ /* 0x0044e400080211ff */
[----:B---3--:R-:W-:Y:S05]  /*9970*/  @!P1 NANOSLEEP.SYNCS 0x989680 ;  /* 0x009896800000995d */ /* 0x008fea0003900000 */
[----:B------:R-:W3:Y:S02]  /*9980*/  @!P1 SYNCS.PHASECHK.TRANS64 P1, [R4+URZ+0x160], R5 ;  /* 0x00016005040095a7 */ /* 0x000ee400080210ff */
[----:B---3--:R-:W-:Y:S05]  /*9990*/  @!P1 BRA `(.L_x_175) ;  /* 0xfffffffc00f09947 */ /* 0x008fea000383ffff */
[----:B------:R-:W-:Y:S05]  /*99a0*/  BRA `(.L_x_176) ;  /* 0xffffff9c00647947 */ /* 0x000fea000383ffff */
.L_x_61:
[----:B------:R-:W-:-:S07]  /*99b0*/  MOV R0, UR18 ;  /* 0x0000001200007c02 */ /* 0x000fce0008000f00 */
.L_x_177:
[----:B-1----:R1:W2:Y:S02]  /*99c0*/  SYNCS.PHASECHK.TRANS64.TRYWAIT P0, [R0+URZ+0x160], R4 ;  /* 0x00016004000075a7 */ /* 0x0022a400080011ff */
[----:B--2---:R-:W-:Y:S05]  /*99d0*/  @!P0 NANOSLEEP.SYNCS 0x989680 ;  /* 0x009896800000895d */ /* 0x004fea0003900000 */
[----:B------:R-:W2:Y:S02]  /*99e0*/  @!P0 SYNCS.PHASECHK.TRANS64 P0, [R0+URZ+0x160], R4 ;  /* 0x00016004000085a7 */ /* 0x000ea400080010ff */
[----:B--2---:R-:W-:Y:S05]  /*99f0*/  @!P0 BRA `(.L_x_177) ;  /* 0xfffffffc00f08947 */ /* 0x004fea000383ffff */
[----:B------:R-:W-:Y:S05]  /*9a00*/  BRA `(.L_x_178) ;  /* 0xffffffa000e07947 */ /* 0x000fea000383ffff */
.L_x_62:
[----:B------:R-:W-:-:S07]  /*9a10*/  MOV R4, UR22 ;  /* 0x0000001600047c02 */ /* 0x000fce0008000f00 */
.L_x_179:
[----:B-1----:R1:W2:Y:S02]  /*9a20*/  SYNCS.PHASECHK.TRANS64.TRYWAIT P0, [R4+URZ+0x180], R0 ;  /* 0x00018000040075a7 */ /* 0x0022a400080011ff */
[----:B--2---:R-:W-:Y:S05]  /*9a30*/  @!P0 NANOSLEEP.SYNCS 0x989680 ;  /* 0x009896800000895d */ /* 0x004fea0003900000 */
[----:B------:R-:W2:Y:S02]  /*9a40*/  @!P0 SYNCS.PHASECHK.TRANS64 P0, [R4+URZ+0x180], R0 ;  /* 0x00018000040085a7 */ /* 0x000ea400080010ff */
[----:B--2---:R-:W-:Y:S05]  /*9a50*/  @!P0 BRA `(.L_x_179) ;  /* 0xfffffffc00f08947 */ /* 0x004fea000383ffff */
[----:B------:R-:W-:Y:S05]  /*9a60*/  BRA `(.L_x_180) ;  /* 0xffffffa000fc7947 */ /* 0x000fea000383ffff */
.L_x_65:
[----:B-1----:R-:W-:Y:S07]  /*9a70*/  MOV R0, UR16 ;  /* 0x0000001000007c02 */ /* 0x002fee0008000f00 */
.L_x_181:
[----:B-1----:R1:W2:Y:S02]  /*9a80*/  SYNCS.PHASECHK.TRANS64.TRYWAIT P0, [R0+URZ], R5 ;  /* 0x00000005000075a7 */ /* 0x0022a400080011ff */
[----:B--2---:R-:W-:Y:S05]  /*9a90*/  @!P0 NANOSLEEP.SYNCS 0x989680 ;  /* 0x009896800000895d */ /* 0x004fea0003900000 */
[----:B------:R-:W2:Y:S02]  /*9aa0*/  @!P0 SYNCS.PHASECHK.TRANS64 P0, [R0+URZ], R5 ;  /* 0x00000005000085a7 */ /* 0x000ea400080010ff */
[----:B--2---:R-:W-:Y:S05]  /*9ab0*/  @!P0 BRA `(.L_x_181) ;  /* 0xfffffffc00f08947 */ /* 0x004fea000383ffff */
[----:B------:R-:W-:Y:S05]  /*9ac0*/  BRA `(.L_x_64) ;  /* 0xffffffa400207947 */ /* 0x000fea000383ffff */
.L_x_68:
[----:B------:R-:W-:-:S07]  /*9ad0*/  MOV R0, UR4 ;  /* 0x0000000400007c02 */ /* 0x000fce0008000f00 */
.L_x_182:
[----:B-1----:R1:W3:Y:S02]  /*9ae0*/  SYNCS.PHASECHK.TRANS64.TRYWAIT P0, [R0+URZ], R2 ;  /* 0x00000002000075a7 */ /* 0x0022e400080011ff */
[----:B---3--:R-:W-:Y:S05]  /*9af0*/  @!P0 NANOSLEEP.SYNCS 0x989680 ;  /* 0x009896800000895d */ /* 0x008fea0003900000 */
[----:B------:R-:W3:Y:S02]  /*9b00*/  @!P0 SYNCS.PHASECHK.TRANS64 P0, [R0+URZ], R2 ;  /* 0x00000002000085a7 */ /* 0x000ee400080010ff */
[----:B---3--:R-:W-:Y:S05]  /*9b10*/  @!P0 BRA `(.L_x_182) ;  /* 0xfffffffc00f08947 */ /* 0x008fea000383ffff */
[----:B------:R-:W-:Y:S05]  /*9b20*/  BRA `(.L_x_183) ;  /* 0xffffffa400ec7947 */ /* 0x000fea000383ffff */
.L_x_69:
[----:B------:R-:W-:-:S07]  /*9b30*/  MOV R0, UR4 ;  /* 0x0000000400007c02 */ /* 0x000fce0008000f00 */
.L_x_184:
[----:B-1----:R1:W2:Y:S02]  /*9b40*/  SYNCS.PHASECHK.TRANS64.TRYWAIT P0, [R0+URZ], R2 ;  /* 0x00000002000075a7 */ /* 0x0022a400080011ff */
[----:B--2---:R-:W-:Y:S05]  /*9b50*/  @!P0 NANOSLEEP.SYNCS 0x989680 ;  /* 0x009896800000895d */ /* 0x004fea0003900000 */
[----:B------:R-:W2:Y:S02]  /*9b60*/  @!P0 SYNCS.PHASECHK.TRANS64 P0, [R0+URZ], R2 ;  /* 0x00000002000085a7 */ /* 0x000ea400080010ff */
[----:B--2---:R-:W-:Y:S05]  /*9b70*/  @!P0 BRA `(.L_x_184) ;  /* 0xfffffffc00f08947 */ /* 0x004fea000383ffff */
[----:B------:R-:W-:Y:S05]  /*9b80*/  BRA `(.L_x_185) ;  /* 0xffffffa400f87947 */ /* 0x000fea000383ffff */
.L_x_74:
[----:B------:R-:W-:Y:S07]  /*9b90*/  MOV R0, UR20 ;  /* 0x0000001400007c02 */ /* 0x000fee0008000f00 */
.L_x_186:
[----:B-1----:R1:W2:Y:S02]  /*9ba0*/  SYNCS.PHASECHK.TRANS64.TRYWAIT P0, [R0+URZ+0x160], R2 ;  /* 0x00016002000075a7 */ /* 0x0022a400080011ff */
[----:B--2---:R-:W-:Y:S05]  /*9bb0*/  @!P0 NANOSLEEP.SYNCS 0x989680 ;  /* 0x009896800000895d */ /* 0x004fea0003900000 */
[----:B------:R-:W2:Y:S02]  /*9bc0*/  @!P0 SYNCS.PHASECHK.TRANS64 P0, [R0+URZ+0x160], R2 ;  /* 0x00016002000085a7 */ /* 0x000ea400080010ff */
[----:B--2---:R-:W-:Y:S05]  /*9bd0*/  @!P0 BRA `(.L_x_186) ;  /* 0xfffffffc00f08947 */ /* 0x004fea000383ffff */
[----:B------:R-:W-:Y:S05]  /*9be0*/  BRA `(.L_x_187) ;  /* 0xffffffac00547947 */ /* 0x000fea000383ffff */
.L_x_77:
[----:B------:R-:W-:Y:S07]  /*9bf0*/  MOV R0, UR20 ;  /* 0x0000001400007c02 */ /* 0x000fee0008000f00 */
.L_x_188:
[----:B-1----:R1:W2:Y:S02]  /*9c00*/  SYNCS.PHASECHK.TRANS64.TRYWAIT P2, [R0+URZ+0x158], R2 ;  /* 0x00015802000075a7 */ /* 0x0022a400080411ff */
[----:B--2---:R-:W-:Y:S05]  /*9c10*/  @!P2 NANOSLEEP.SYNCS 0x989680 ;  /* 0x009896800000a95d */ /* 0x004fea0003900000 */
[----:B------:R-:W2:Y:S02]  /*9c20*/  @!P2 SYNCS.PHASECHK.TRANS64 P2, [R0+URZ+0x158], R2 ;  /* 0x000158020000a5a7 */ /* 0x000ea400080410ff */
[----:B--2---:R-:W-:Y:S05]  /*9c30*/  @!P2 BRA `(.L_x_188) ;  /* 0xfffffffc00f0a947 */ /* 0x004fea000383ffff */
[----:B------:R-:W-:Y:S05]  /*9c40*/  BRA `(.L_x_76) ;  /* 0xffffffb000b87947 */ /* 0x000fea000383ffff */
.L_x_80:
[----:B------:R-:W-:Y:S07]  /*9c50*/  MOV R2, UR20 ;  /* 0x0000001400027c02 */ /* 0x000fee0008000f00 */
.L_x_189:
[----:B-1----:R1:W2:Y:S02]  /*9c60*/  SYNCS.PHASECHK.TRANS64.TRYWAIT P1, [R2+URZ+0x130], R8 ;  /* 0x00013008020075a7 */ /* 0x0022a400080211ff */
[----:B--2---:R-:W-:Y:S05]  /*9c70*/  @!P1 NANOSLEEP.SYNCS 0x989680 ;  /* 0x009896800000995d */ /* 0x004fea0003900000 */
[----:B------:R-:W2:Y:S02]  /*9c80*/  @!P1 SYNCS.PHASECHK.TRANS64 P1, [R2+URZ+0x130], R8 ;  /* 0x00013008020095a7 */ /* 0x000ea400080210ff */
[----:B--2---:R-:W-:Y:S05]  /*9c90*/  @!P1 BRA `(.L_x_189) ;  /* 0xfffffffc00f09947 */ /* 0x004fea000383ffff */
[----:B------:R-:W-:Y:S05]  /*9ca0*/  BRA `(.L_x_190) ;  /* 0xffffffb4006c7947 */ /* 0x000fea000383ffff */
.L_x_81:
[----:B------:R-:W-:Y:S07]  /*9cb0*/  MOV R2, UR20 ;  /* 0x0000001400027c02 */ /* 0x000fee0008000f00 */
.L_x_191:
[----:B-1----:R1:W2:Y:S02]  /*9cc0*/  SYNCS.PHASECHK.TRANS64.TRYWAIT P1, [R2+URZ+0x138], R8 ;  /* 0x00013808020075a7 */ /* 0x0022a400080211ff */
[----:B--2---:R-:W-:Y:S05]  /*9cd0*/  @!P1 NANOSLEEP.SYNCS 0x989680 ;  /* 0x009896800000995d */ /* 0x004fea0003900000 */
[----:B------:R-:W2:Y:S02]  /*9ce0*/  @!P1 SYNCS.PHASECHK.TRANS64 P1, [R2+URZ+0x138], R8 ;  /* 0x00013808020095a7 */ /* 0x000ea400080210ff */
[----:B--2---:R-:W-:Y:S05]  /*9cf0*/  @!P1 BRA `(.L_x_191) ;  /* 0xfffffffc00f09947 */ /* 0x004fea000383ffff */
[----:B------:R-:W-:Y:S05]  /*9d00*/  BRA `(.L_x_192) ;  /* 0xffffffb400b47947 */ /* 0x000fea000383ffff */
.L_x_82:
[----:B------:R-:W-:Y:S07]  /*9d10*/  MOV R2, UR20 ;  /* 0x0000001400027c02 */ /* 0x000fee0008000f00 */
.L_x_193:
[----:B-1----:R1:W2:Y:S02]  /*9d20*/  SYNCS.PHASECHK.TRANS64.TRYWAIT P1, [R2+URZ+0x140], R8 ;  /* 0x00014008020075a7 */ /* 0x0022a400080211ff */
[----:B--2---:R-:W-:Y:S05]  /*9d30*/  @!P1 NANOSLEEP.SYNCS 0x989680 ;  /* 0x009896800000995d */ /* 0x004fea0003900000 */
[----:B------:R-:W2:Y:S02]  /*9d40*/  @!P1 SYNCS.PHASECHK.TRANS64 P1, [R2+URZ+0x140], R8 ;  /* 0x00014008020095a7 */ /* 0x000ea400080210ff */
[----:B--2---:R-:W-:Y:S05]  /*9d50*/  @!P1 BRA `(.L_x_193) ;  /* 0xfffffffc00f09947 */ /* 0x004fea000383ffff */
[----:B------:R-:W-:Y:S05]  /*9d60*/  BRA `(.L_x_194) ;  /* 0xffffffb400fc7947 */ /* 0x000fea000383ffff */
.L_x_83:
[----:B------:R-:W-:Y:S07]  /*9d70*/  MOV R0, UR20 ;  /* 0x0000001400007c02 */ /* 0x000fee0008000f00 */
.L_x_195:
[----:B-1----:R1:W2:Y:S02]  /*9d80*/  SYNCS.PHASECHK.TRANS64.TRYWAIT P0, [R0+URZ+0x148], R8 ;  /* 0x00014808000075a7 */ /* 0x0022a400080011ff */
[----:B--2---:R-:W-:Y:S05]  /*9d90*/  @!P0 NANOSLEEP.SYNCS 0x989680 ;  /* 0x009896800000895d */ /* 0x004fea0003900000 */
[----:B------:R-:W2:Y:S02]  /*9da0*/  @!P0 SYNCS.PHASECHK.TRANS64 P0, [R0+URZ+0x148], R8 ;  /* 0x00014808000085a7 */ /* 0x000ea400080010ff */
[----:B--2---:R-:W-:Y:S05]  /*9db0*/  @!P0 BRA `(.L_x_195) ;  /* 0xfffffffc00f08947 */ /* 0x004fea000383ffff */
[----:B------:R-:W-:Y:S05]  /*9dc0*/  BRA `(.L_x_196) ;  /* 0xffffffb800447947 */ /* 0x000fea000383ffff */
.L_x_85:
[----:B------:R-:W-:-:S07]  /*9dd0*/  MOV R0, UR20 ;  /* 0x0000001400007c02 */ /* 0x000fce0008000f00 */
.L_x_197:
[----:B--2---:R2:W3:Y:S02]  /*9de0*/  SYNCS.PHASECHK.TRANS64.TRYWAIT P0, [R0+URZ+0x130], R2 ;  /* 0x00013002000075a7 */ /* 0x0044e400080011ff */
[----:B---3--:R-:W-:Y:S05]  /*9df0*/  @!P0 NANOSLEEP.SYNCS 0x989680 ;  /* 0x009896800000895d */ /* 0x008fea0003900000 */
[----:B------:R-:W3:Y:S02]  /*9e00*/  @!P0 SYNCS.PHASECHK.TRANS64 P0, [R0+URZ+0x130], R2 ;  /* 0x00013002000085a7 */ /* 0x000ee400080010ff */
[----:B---3--:R-:W-:Y:S05]  /*9e10*/  @!P0 BRA `(.L_x_197) ;  /* 0xfffffffc00f08947 */ /* 0x008fea000383ffff */
[----:B------:R-:W-:Y:S05]  /*9e20*/  BRA `(.L_x_198) ;  /* 0xffffffb800a87947 */ /* 0x000fea000383ffff */
.L_x_86:
[----:B--2---:R-:W-:-:S07]  /*9e30*/  MOV R0, UR20 ;  /* 0x0000001400007c02 */ /* 0x004fce0008000f00 */
.L_x_199:
[----:B--2---:R2:W3:Y:S02]  /*9e40*/  SYNCS.PHASECHK.TRANS64.TRYWAIT P0, [R0+URZ+0x138], R2 ;  /* 0x00013802000075a7 */ /* 0x0044e400080011ff */
[----:B---3--:R-:W-:Y:S05]  /*9e50*/  @!P0 NANOSLEEP.SYNCS 0x989680 ;  /* 0x009896800000895d */ /* 0x008fea0003900000 */
[----:B------:R-:W3:Y:S02]  /*9e60*/  @!P0 SYNCS.PHASECHK.TRANS64 P0, [R0+URZ+0x138], R2 ;  /* 0x00013802000085a7 */ /* 0x000ee400080010ff */
[----:B---3--:R-:W-:Y:S05]  /*9e70*/  @!P0 BRA `(.L_x_199) ;  /* 0xfffffffc00f08947 */ /* 0x008fea000383ffff */
[----:B------:R-:W-:Y:S05]  /*9e80*/  BRA `(.L_x_200) ;  /* 0xffffffb800987947 */ /* 0x000fea000383ffff */
.L_x_87:
[----:B--2---:R-:W-:-:S07]  /*9e90*/  MOV R0, UR20 ;  /* 0x0000001400007c02 */ /* 0x004fce0008000f00 */
.L_x_201:
[----:B--2---:R2:W3:Y:S02]  /*9ea0*/  SYNCS.PHASECHK.TRANS64.TRYWAIT P0, [R0+URZ+0x140], R2 ;  /* 0x00014002000075a7 */ /* 0x0044e400080011ff */
[----:B---3--:R-:W-:Y:S05]  /*9eb0*/  @!P0 NANOSLEEP.SYNCS 0x989680 ;  /* 0x009896800000895d */ /* 0x008fea0003900000 */
[----:B------:R-:W3:Y:S02]  /*9ec0*/  @!P0 SYNCS.PHASECHK.TRANS64 P0, [R0+URZ+0x140], R2 ;  /* 0x00014002000085a7 */ /* 0x000ee400080010ff */
[----:B---3--:R-:W-:Y:S05]  /*9ed0*/  @!P0 BRA `(.L_x_201) ;  /* 0xfffffffc00f08947 */ /* 0x008fea000383ffff */
[----:B------:R-:W-:Y:S05]  /*9ee0*/  BRA `(.L_x_202) ;  /* 0xffffffb800887947 */ /* 0x000fea000383ffff */
.L_x_89:
[----:B------:R-:W-:Y:S07]  /*9ef0*/  MOV R0, UR49 ;  /* 0x0000003100007c02 */ /* 0x000fee0008000f00 */
.L_x_203:
[----:B-1----:R1:W2:Y:S02]  /*9f00*/  SYNCS.PHASECHK.TRANS64.TRYWAIT P0, [R0+URZ+0x160], R2 ;  /* 0x00016002000075a7 */ /* 0x0022a400080011ff */
[----:B--2---:R-:W-:Y:S05]  /*9f10*/  @!P0 NANOSLEEP.SYNCS 0x989680 ;  /* 0x009896800000895d */ /* 0x004fea0003900000 */
[----:B------:R-:W2:Y:S02]  /*9f20*/  @!P0 SYNCS.PHASECHK.TRANS64 P0, [R0+URZ+0x160], R2 ;  /* 0x00016002000085a7 */ /* 0x000ea400080010ff */
[----:B--2---:R-:W-:Y:S05]  /*9f30*/  @!P0 BRA `(.L_x_203) ;  /* 0xfffffffc00f08947 */ /* 0x004fea000383ffff */
[----:B------:R-:W-:Y:S05]  /*9f40*/  BRA `(.L_x_204) ;  /* 0xffffffbc006c7947 */ /* 0x000fea000383ffff */
.L_x_100:
[----:B-1----:R-:W-:Y:S04]  /*9f50*/  MOV R2, UR49 ;  /* 0x0000003100027c02 */ /* 0x002fe80008000f00 */
[----:B------:R1:W2:Y:S03]  /*9f60*/  SYNCS.PHASECHK.TRANS64.TRYWAIT P1, [R2+URZ+0x110], R3 ;  /* 0x00011003020075a7 */ /* 0x0002a600080211ff */
[----:B--2---:R-:W-:Y:S05]  /*9f70*/  @!P1 NANOSLEEP.SYNCS 0x989680 ;  /* 0x009896800000995d */ /* 0x004fea0003900000 */
[----:B------:R-:W2:Y:S02]  /*9f80*/  @!P1 SYNCS.PHASECHK.TRANS64 P1, [R2+URZ+0x110], R3 ;  /* 0x00011003020095a7 */ /* 0x000ea400080210ff */
[----:B--2---:R-:W-:Y:S05]  /*9f90*/  @!P1 BRA `(.L_x_100) ;  /* 0xfffffffc00ec9947 */ /* 0x004fea000383ffff */
[----:B------:R-:W-:Y:S05]  /*9fa0*/  BRA `(.L_x_99) ;  /* 0xffffffcc00407947 */ /* 0x000fea000383ffff */
.L_x_102:
[----:B-1----:R1:W4:Y:S02]  /*9fb0*/  SYNCS.PHASECHK.TRANS64.TRYWAIT P0, [R70+URZ+0x170], R0 ;  /* 0x00017000460075a7 */ /* 0x00232400080011ff */
[----:B----4-:R-:W-:Y:S05]  /*9fc0*/  @!P0 NANOSLEEP.SYNCS 0x989680 ;  /* 0x009896800000895d */ /* 0x010fea0003900000 */
[----:B------:R-:W4:Y:S02]  /*9fd0*/  @!P0 SYNCS.PHASECHK.TRANS64 P0, [R70+URZ+0x170], R0 ;  /* 0x00017000460085a7 */ /* 0x000f2400080010ff */
[----:B----4-:R-:W-:Y:S05]  /*9fe0*/  @!P0 BRA `(.L_x_102) ;  /* 0xfffffffc00f08947 */ /* 0x010fea000383ffff */
[----:B------:R-:W-:Y:S05]  /*9ff0*/  BRA `(.L_x_101) ;  /* 0xffffffcc00647947 */ /* 0x000fea000383ffff */
.L_x_111:
[----:B---3--:R3:W4:Y:S02]  /*a000*/  SYNCS.PHASECHK.TRANS64.TRYWAIT P0, [R4+URZ+0x110], R0 ;  /* 0x00011000040075a7 */ /* 0x00872400080011ff */
[----:B----4-:R-:W-:Y:S05]  /*a010*/  @!P0 NANOSLEEP.SYNCS 0x989680 ;  /* 0x009896800000895d */ /* 0x010fea0003900000 */
[----:B------:R-:W4:Y:S02]  /*a020*/  @!P0 SYNCS.PHASECHK.TRANS64 P0, [R4+URZ+0x110], R0 ;  /* 0x00011000040085a7 */ /* 0x000f2400080010ff */
[----:B----4-:R-:W-:Y:S05]  /*a030*/  @!P0 BRA `(.L_x_111) ;  /* 0xfffffffc00f08947 */ /* 0x010fea000383ffff */
[----:B------:R-:W-:Y:S05]  /*a040*/  BRA `(.L_x_110) ;  /* 0xffffffd4005c7947 */ /* 0x000fea000383ffff */
.L_x_119:
[----:B-1----:R1:W4:Y:S02]  /*a050*/  SYNCS.PHASECHK.TRANS64.TRYWAIT P0, [R2+URZ+0x110], R4 ;  /* 0x00011004020075a7 */ /* 0x00232400080011ff */
[----:B----4-:R-:W-:Y:S05]  /*a060*/  @!P0 NANOSLEEP.SYNCS 0x989680 ;  /* 0x009896800000895d */ /* 0x010fea0003900000 */
[----:B------:R-:W4:Y:S02]  /*a070*/  @!P0 SYNCS.PHASECHK.TRANS64 P0, [R2+URZ+0x110], R4 ;  /* 0x00011004020085a7 */ /* 0x000f2400080010ff */
[----:B----4-:R-:W-:Y:S05]  /*a080*/  @!P0 BRA `(.L_x_119) ;  /* 0xfffffffc00f08947 */ /* 0x010fea000383ffff */
[----:B------:R-:W-:Y:S05]  /*a090*/  BRA `(.L_x_118) ;  /* 0xffffffdc00747947 */ /* 0x000fea000383ffff */
.L_x_127:
[----:B---3--:R3:W4:Y:S02]  /*a0a0*/  SYNCS.PHASECHK.TRANS64.TRYWAIT P0, [R3+URZ+0x110], R0 ;  /* 0x00011000030075a7 */ /* 0x00872400080011ff */
[----:B----4-:R-:W-:Y:S05]  /*a0b0*/  @!P0 NANOSLEEP.SYNCS 0x989680 ;  /* 0x009896800000895d */ /* 0x010fea0003900000 */
[----:B------:R-:W4:Y:S02]  /*a0c0*/  @!P0 SYNCS.PHASECHK.TRANS64 P0, [R3+URZ+0x110], R0 ;  /* 0x00011000030085a7 */ /* 0x000f2400080010ff */
[----:B----4-:R-:W-:Y:S05]  /*a0d0*/  @!P0 BRA `(.L_x_127) ;  /* 0xfffffffc00f08947 */ /* 0x010fea000383ffff */
[----:B------:R-:W-:Y:S05]  /*a0e0*/  BRA `(.L_x_126) ;  /* 0xffffffe400887947 */ /* 0x000fea000383ffff */
        .weak           $__internal_0_$__cuda_sm10x_tcgen05_guardrail_trap_col_being_dealloced_not_returned_by_alloc
        .type           $__internal_0_$__cuda_sm10x_tcgen05_guardrail_trap_col_being_dealloced_not_returned_by_alloc,@function
        .size           $__internal_0_$__cuda_sm10x_tcgen05_guardrail_trap_col_being_dealloced_not_returned_by_alloc,($__internal_1_$__cuda_sm10x_tcgen05_guardrail_trap_phase_invalid_during_alloc - $__internal_0_$__cuda_sm10x_tcgen05_guardrail_trap_col_being_dealloced_not_returned_by_alloc)
$__internal_0_$__cuda_sm10x_tcgen05_guardrail_trap_col_being_dealloced_not_returned_by_alloc:
[----:B------:R-:W-:Y:S05]  /*a0f0*/  BPT.TRAP 0x1 ;  /* 0x000000040000795c */ /* 0x000fea0000300000 */
[----:B------:R-:W-:-:S04]  /*a100*/  HFMA2 R3, -RZ, RZ, 0, 0 ;  /* 0x00000000ff037431 */ /* 0x000fc800000001ff */
[----:B------:R-:W-:Y:S05]  /*a110*/  RET.REL.NODEC R2 `(_ZN7cutlass13device_kernelINS_4conv6kernel13ConvUniversalINS1_16ConvProblemShapeILNS1_8OperatorE0ELi3EEENS1_10collective14CollectiveConvINS1_47MainloopSm100TmaUmmaWarpSpecializedImplicitGemmILS5_0ELi17ELi3ELi1ELi2EN4cute5tupleIJNSA_1CILi1EEESD_SD_EEEEENSB_IJNSC_ILi64EEENSC_ILi128EEENSB_IJNSC_ILi32EEEEEEEEENS_6half_tESL_NSA_8TiledMMAINSA_8MMA_AtomIJNSA_20SM100_MMA_F16BF16_SSISL_SL_fLi64ELi128ELNSA_4UMMA5MajorE0ELSQ_0ELNSP_7ScaleInE0ELSR_0EEEEEENSA_6LayoutISE_NSB_IJNSC_ILi0EEESV_SV_EEEEENSB_IJNSA_10UnderscoreESY_SY_EEEEENS7_6detail27Sm100ImplicitGemmTileTraitsINSA_20SM90_TMA_LOAD_IM2COLENSA_14ComposedLayoutINSA_7SwizzleILi2ELi4ELi3EEENSA_18smem_ptr_flag_bitsILi16EEENSU_INSB_IJNSC_ILi8EEESI_EEENSB_IJSI_SD_EEEEEEEvEENS12_INSA_13SM90_TMA_LOADES1D_vEEEENS_8epilogue10collective18CollectiveEpilogueINS1I_23Sm100TmaWarpSpecializedILi4ELi2ELi16ELb1ELb0EEEJSK_NSB_IJNSU_ISG_SD_EENSU_ISI_SD_EEEEESL_NSB_IJNSB_IJllllEEESD_SV_EEESL_S1R_NS1I_6fusion15FusionCallbacksIS1M_NS1S_17LinearCombinationISL_fSL_fLNS_15FloatRoundStyleE2EEESK_S1P_JEEENSA_5SM1004TMEM4LOAD26SM100_TMEM_LOAD_16dp256b4xES13_S1D_NSA_17SM75_U32x4_LDSM_NENSA_21SM90_TMA_STORE_IM2COLES1D_NSA_17SM90_U32x4_STSM_NENSA_39AutoVectorizingCopyWithAssumedAlignmentILi128EEEEEEvvEEEEvNT_6ParamsE) ;  /* 0xffffff5c02b87950 */ /* 0x000fea0003c3ffff */
        .weak           $__internal_1_$__cuda_sm10x_tcgen05_guardrail_trap_phase_invalid_during_alloc
        .type           $__internal_1_$__cuda_sm10x_tcgen05_guardrail_trap_phase_invalid_during_alloc,@function
        .size           $__internal_1_$__cuda_sm10x_tcgen05_guardrail_trap_phase_invalid_during_alloc,($__internal_2_$__cuda_sm10x_tcgen05_guardrail_trap_unallocated_columns_being_dealloced - $__internal_1_$__cuda_sm10x_tcgen05_guardrail_trap_phase_invalid_during_alloc)
$__internal_1_$__cuda_sm10x_tcgen05_guardrail_trap_phase_invalid_during_alloc:
[----:B------:R-:W-:Y:S05]  /*a120*/  BPT.TRAP 0x1 ;  /* 0x000000040000795c */ /* 0x000fea0000300000 */
[----:B------:R-:W-:-:S04]  /*a130*/  MOV R3, 0x0 ;  /* 0x0000000000037802 */ /* 0x000fc80000000f00 */
[----:B------:R-:W-:Y:S05]  /*a140*/  RET.REL.NODEC R2 `(_ZN7cutlass13device_kernelINS_4conv6kernel13ConvUniversalINS1_16ConvProblemShapeILNS1_8OperatorE0ELi3EEENS1_10collective14CollectiveConvINS1_47MainloopSm100TmaUmmaWarpSpecializedImplicitGemmILS5_0ELi17ELi3ELi1ELi2EN4cute5tupleIJNSA_1CILi1EEESD_SD_EEEEENSB_IJNSC_ILi64EEENSC_ILi128EEENSB_IJNSC_ILi32EEEEEEEEENS_6half_tESL_NSA_8TiledMMAINSA_8MMA_AtomIJNSA_20SM100_MMA_F16BF16_SSISL_SL_fLi64ELi128ELNSA_4UMMA5MajorE0ELSQ_0ELNSP_7ScaleInE0ELSR_0EEEEEENSA_6LayoutISE_NSB_IJNSC_ILi0EEESV_SV_EEEEENSB_IJNSA_10UnderscoreESY_SY_EEEEENS7_6detail27Sm100ImplicitGemmTileTraitsINSA_20SM90_TMA_LOAD_IM2COLENSA_14ComposedLayoutINSA_7SwizzleILi2ELi4ELi3EEENSA_18smem_ptr_flag_bitsILi16EEENSU_INSB_IJNSC_ILi8EEESI_EEENSB_IJSI_SD_EEEEEEEvEENS12_INSA_13SM90_TMA_LOADES1D_vEEEENS_8epilogue10collective18CollectiveEpilogueINS1I_23Sm100TmaWarpSpecializedILi4ELi2ELi16ELb1ELb0EEEJSK_NSB_IJNSU_ISG_SD_EENSU_ISI_SD_EEEEESL_NSB_IJNSB_IJllllEEESD_SV_EEESL_S1R_NS1I_6fusion15FusionCallbacksIS1M_NS1S_17LinearCombinationISL_fSL_fLNS_15FloatRoundStyleE2EEESK_S1P_JEEENSA_5SM1004TMEM4LOAD26SM100_TMEM_LOAD_16dp256b4xES13_S1D_NSA_17SM75_U32x4_LDSM_NENSA_21SM90_TMA_STORE_IM2COLES1D_NSA_17SM90_U32x4_STSM_NENSA_39AutoVectorizingCopyWithAssumedAlignmentILi128EEEEEEvvEEEEvNT_6ParamsE) ;  /* 0xffffff5c02ac7950 */ /* 0x000fea0003c3ffff */
        .weak           $__internal_2_$__cuda_sm10x_tcgen05_guardrail_trap_unallocated_columns_being_dealloced
        .type           $__internal_2_$__cuda_sm10x_tcgen05_guardrail_trap_unallocated_columns_being_dealloced,@function
        .size           $__internal_2_$__cuda_sm10x_tcgen05_guardrail_trap_unallocated_columns_being_dealloced,(.L_x_206 - $__internal_2_$__cuda_sm10x_tcgen05_guardrail_trap_unallocated_columns_being_dealloced)
$__internal_2_$__cuda_sm10x_tcgen05_guardrail_trap_unallocated_columns_being_dealloced:
[----:B------:R-:W-:Y:S05]  /*a150*/  BPT.TRAP 0x1 ;  /* 0x000000040000795c */ /* 0x000fea0000300000 */
[----:B------:R-:W-:-:S04]  /*a160*/  HFMA2 R3, -RZ, RZ, 0, 0 ;  /* 0x00000000ff037431 */ /* 0x000fc800000001ff */
[----:B------:R-:W-:Y:S05]  /*a170*/  RET.REL.NODEC R2 `(_ZN7cutlass13device_kernelINS_4conv6kernel13ConvUniversalINS1_16ConvProblemShapeILNS1_8OperatorE0ELi3EEENS1_10collective14CollectiveConvINS1_47MainloopSm100TmaUmmaWarpSpecializedImplicitGemmILS5_0ELi17ELi3ELi1ELi2EN4cute5tupleIJNSA_1CILi1EEESD_SD_EEEEENSB_IJNSC_ILi64EEENSC_ILi128EEENSB_IJNSC_ILi32EEEEEEEEENS_6half_tESL_NSA_8TiledMMAINSA_8MMA_AtomIJNSA_20SM100_MMA_F16BF16_SSISL_SL_fLi64ELi128ELNSA_4UMMA5MajorE0ELSQ_0ELNSP_7ScaleInE0ELSR_0EEEEEENSA_6LayoutISE_NSB_IJNSC_ILi0EEESV_SV_EEEEENSB_IJNSA_10UnderscoreESY_SY_EEEEENS7_6detail27Sm100ImplicitGemmTileTraitsINSA_20SM90_TMA_LOAD_IM2COLENSA_14ComposedLayoutINSA_7SwizzleILi2ELi4ELi3EEENSA_18smem_ptr_flag_bitsILi16EEENSU_INSB_IJNSC_ILi8EEESI_EEENSB_IJSI_SD_EEEEEEEvEENS12_INSA_13SM90_TMA_LOADES1D_vEEEENS_8epilogue10collective18CollectiveEpilogueINS1I_23Sm100TmaWarpSpecializedILi4ELi2ELi16ELb1ELb0EEEJSK_NSB_IJNSU_ISG_SD_EENSU_ISI_SD_EEEEESL_NSB_IJNSB_IJllllEEESD_SV_EEESL_S1R_NS1I_6fusion15FusionCallbacksIS1M_NS1S_17LinearCombinationISL_fSL_fLNS_15FloatRoundStyleE2EEESK_S1P_JEEENSA_5SM1004TMEM4LOAD26SM100_TMEM_LOAD_16dp256b4xES13_S1D_NSA_17SM75_U32x4_LDSM_NENSA_21SM90_TMA_STORE_IM2COLES1D_NSA_17SM90_U32x4_STSM_NENSA_39AutoVectorizingCopyWithAssumedAlignmentILi128EEEEEEvvEEEEvNT_6ParamsE) ;  /* 0xffffff5c02a07950 */ /* 0x000fea0003c3ffff */
.L_x_205:
[----:B------:R-:W-:-:S00]  /*a180*/  BRA `(.L_x_205) ;  /* 0xfffffffc00fc7947 */ /* 0x000fc0000383ffff */
[----:B------:R-:W-:-:S00]  /*a190*/  NOP ;  /* 0x0000000000007918 */ /* 0x000fc00000000000 */
        /* <DEDUP_REMOVED lines=14> */
.L_x_206:


//--------------------- .nv.global.init           --------------------------
	.section	.nv.global.init,"aw",@progbits
.nv.global.init:
	.type		$str$29,@object
	.size		$str$29,($str$30 - $str$29)
$str$29:
        /*0000*/ 	.byte	0x28, 0x61, 0x64, 0x64, 0x72, 0x65, 0x73, 0x73, 0x20, 0x26, 0x20, 0x6d, 0x61, 0x73, 0x6b, 0x29
        /*0010*/ 	.byte	0x20, 0x3d, 0x3d, 0x20, 0x30, 0x00
	.type		$str$30,@object
	.size		$str$30,($str$28 - $str$30)
$str$30:
        /*0016*/ 	.byte	0x2f, 0x74, 0x6d, 0x70, 0x2f, 0x63, 0x75, 0x74, 0x6c, 0x61, 0x73, 0x73, 0x5f, 0x73, 0x77, 0x65
        /*0026*/ 	.byte	0x65, 0x70, 0x5f, 0x73, 0x72, 0x63, 0x2f, 0x69, 0x6e, 0x63, 0x6c, 0x75, 0x64, 0x65, 0x2f, 0x63
        /*0036*/ 	.byte	0x75, 0x74, 0x65, 0x2f, 0x70, 0x6f, 0x69, 0x6e, 0x74, 0x65, 0x72, 0x5f, 0x66, 0x6c, 0x61, 0x67
        /*0046*/ 	.byte	0x67, 0x65, 0x64, 0x2e, 0x68, 0x70, 0x70, 0x00
	.type		$str$28,@object
	.size		$str$28,($str$27 - $str$28)
$str$28:
        /*004e*/ 	.byte	0x2f, 0x74, 0x6d, 0x70, 0x2f, 0x63, 0x75, 0x74, 0x6c, 0x61, 0x73, 0x73, 0x5f, 0x73, 0x77, 0x65
        /*005e*/ 	.byte	0x65, 0x70, 0x5f, 0x73, 0x72, 0x63, 0x2f, 0x69, 0x6e, 0x63, 0x6c, 0x75, 0x64, 0x65, 0x2f, 0x63
        /*006e*/ 	.byte	0x75, 0x74, 0x65, 0x2f, 0x61, 0x74, 0x6f, 0x6d, 0x2f, 0x63, 0x6f, 0x70, 0x79, 0x5f, 0x74, 0x72
        /*007e*/ 	.byte	0x61, 0x69, 0x74, 0x73, 0x5f, 0x73, 0x6d, 0x31, 0x30, 0x30, 0x2e, 0x68, 0x70, 0x70, 0x00
	.type		$str$27,@object
	.size		$str$27,(__unnamed_1 - $str$27)
$str$27:
        /*008d*/ 	.byte	0x28, 0x28, 0x75, 0x69, 0x6e, 0x74, 0x33, 0x32, 0x5f, 0x74, 0x28, 0x74, 0x68, 0x72, 0x65, 0x61
        /*009d*/ 	.byte	0x64, 0x49, 0x64, 0x78, 0x2e, 0x78, 0x29, 0x20, 0x2f, 0x20, 0x33, 0x32, 0x29, 0x20, 0x25, 0x20
        /*00ad*/ 	.byte	0x34, 0x29, 0x20, 0x3d, 0x3d, 0x20, 0x28, 0x28, 0x28, 0x74, 0x6d, 0x65, 0x6d, 0x5f, 0x61, 0x64
        /*00bd*/ 	.byte	0x64, 0x72, 0x20, 0x3e, 0x3e, 0x20, 0x31, 0x36, 0x29, 0x20, 0x2f, 0x20, 0x33, 0x32, 0x29, 0x20
        /*00cd*/ 	.byte	0x25, 0x20, 0x34, 0x29, 0x00
	.type		__unnamed_1,@object
	.size		__unnamed_1,(__unnamed_2 - __unnamed_1)
__unnamed_1:
        /*00d2*/ 	.byte	0x61, 0x75, 0x74, 0x6f, 0x20, 0x63, 0x75, 0x74, 0x65, 0x3a, 0x3a, 0x61, 0x73, 0x5f, 0x70, 0x6f
        /* <DEDUP_REMOVED lines=24> */
        /*0262*/ 	.byte	0x3e, 0x3e, 0x3e, 0x5d, 0x00
	.type		__unnamed_2,@object
	.size		__unnamed_2,(.L_2 - __unnamed_2)
__unnamed_2:
        /* <DEDUP_REMOVED lines=46> */
.L_2:


//--------------------- .nv.shared._ZN7cutlass13device_kernelINS_4conv6kernel13ConvUniversalINS1_16ConvProblemShapeILNS1_8OperatorE0ELi3EEENS1_10collective14CollectiveConvINS1_47MainloopSm100TmaUmmaWarpSpecializedImplicitGemmILS5_0ELi17ELi3ELi1ELi2EN4cute5tupleIJNSA_1CILi1EEESD_SD_EEEEENSB_IJNSC_ILi64EEENSC_ILi128EEENSB_IJNSC_ILi32EEEEEEEEENS_6half_tESL_NSA_8TiledMMAINSA_8MMA_AtomIJNSA_20SM100_MMA_F16BF16_SSISL_SL_fLi64ELi128ELNSA_4UMMA5MajorE0ELSQ_0ELNSP_7ScaleInE0ELSR_0EEEEEENSA_6LayoutISE_NSB_IJNSC_ILi0EEESV_SV_EEEEENSB_IJNSA_10UnderscoreESY_SY_EEEEENS7_6detail27Sm100ImplicitGemmTileTraitsINSA_20SM90_TMA_LOAD_IM2COLENSA_14ComposedLayoutINSA_7SwizzleILi2ELi4ELi3EEENSA_18smem_ptr_flag_bitsILi16EEENSU_INSB_IJNSC_ILi8EEESI_EEENSB_IJSI_SD_EEEEEEEvEENS12_INSA_13SM90_TMA_LOADES1D_vEEEENS_8epilogue10collective18CollectiveEpilogueINS1I_23Sm100TmaWarpSpecializedILi4ELi2ELi16ELb1ELb0EEEJSK_NSB_IJNSU_ISG_SD_EENSU_ISI_SD_EEEEESL_NSB_IJNSB_IJllllEEESD_SV_EEESL_S1R_NS1I_6fusion15FusionCallbacksIS1M_NS1S_17LinearCombinationISL_fSL_fLNS_15FloatRoundStyleE2EEESK_S1P_JEEENSA_5SM1004TMEM4LOAD26SM100_TMEM_LOAD_16dp256b4xES13_S1D_NSA_17SM75_U32x4_LDSM_NENSA_21SM90_TMA_STORE_IM2COLES1D_NSA_17SM90_U32x4_STSM_NENSA_39AutoVectorizingCopyWithAssumedAlignmentILi128EEEEEEvvEEEEvNT_6ParamsE --------------------------
	.section	.nv.shared._ZN7cutlass13device_kernelINS_4conv6kernel13ConvUniversalINS1_16ConvProblemShapeILNS1_8OperatorE0ELi3EEENS1_10collective14CollectiveConvINS1_47MainloopSm100TmaUmmaWarpSpecializedImplicitGemmILS5_0ELi17ELi3ELi1ELi2EN4cute5tupleIJNSA_1CILi1EEESD_SD_EEEEENSB_IJNSC_ILi64EEENSC_ILi128EEENSB_IJNSC_ILi32EEEEEEEEENS_6half_tESL_NSA_8TiledMMAINSA_8MMA_AtomIJNSA_20SM100_MMA_F16BF16_SSISL_SL_fLi64ELi128ELNSA_4UMMA5MajorE0ELSQ_0ELNSP_7ScaleInE0ELSR_0EEEEEENSA_6LayoutISE_NSB_IJNSC_ILi0EEESV_SV_EEEEENSB_IJNSA_10UnderscoreESY_SY_EEEEENS7_6detail27Sm100ImplicitGemmTileTraitsINSA_20SM90_TMA_LOAD_IM2COLENSA_14ComposedLayoutINSA_7SwizzleILi2ELi4ELi3EEENSA_18smem_ptr_flag_bitsILi16EEENSU_INSB_IJNSC_ILi8EEESI_EEENSB_IJSI_SD_EEEEEEEvEENS12_INSA_13SM90_TMA_LOADES1D_vEEEENS_8epilogue10collective18CollectiveEpilogueINS1I_23Sm100TmaWarpSpecializedILi4ELi2ELi16ELb1ELb0EEEJSK_NSB_IJNSU_ISG_SD_EENSU_ISI_SD_EEEEESL_NSB_IJNSB_IJllllEEESD_SV_EEESL_S1R_NS1I_6fusion15FusionCallbacksIS1M_NS1S_17LinearCombinationISL_fSL_fLNS_15FloatRoundStyleE2EEESK_S1P_JEEENSA_5SM1004TMEM4LOAD26SM100_TMEM_LOAD_16dp256b4xES13_S1D_NSA_17SM75_U32x4_LDSM_NENSA_21SM90_TMA_STORE_IM2COLES1D_NSA_17SM90_U32x4_STSM_NENSA_39AutoVectorizingCopyWithAssumedAlignmentILi128EEEEEEvvEEEEvNT_6ParamsE,"aw",@nobits
	.sectionflags	@""
	.align	16
	.zero		1024


//--------------------- .nv.shared.reserved.0     --------------------------
	.section	.nv.shared.reserved.0,"aw",@nobits
	.weak		__nv_reservedSMEM_offset_0_alias
	.size		__nv_reservedSMEM_offset_0_alias, 0, 64
	.other		__nv_reservedSMEM_offset_0_alias,@"STO_CUDA_RESERVED_SHARED STV_DEFAULT"
__nv_reservedSMEM_offset_0_alias:
	.zero		0
.nv.shared.reserved.0:
	.zero		64
	.weak		__nv_reservedSMEM_tcgen05_partition
	.type		__nv_reservedSMEM_tcgen05_partition,@object
	.size		__nv_reservedSMEM_tcgen05_partition,(.L_0 - __nv_reservedSMEM_tcgen05_partition)
__nv_reservedSMEM_tcgen05_partition:
	.zero		32
.L_0:


//--------------------- .nv.global                --------------------------
	.section	.nv.global,"aw",@nobits
.nv.global:
	.type		_ZN39_INTERNAL_2d19cf59_4_k_cu_78b8b920_31674cute1_E,@object
	.size		_ZN39_INTERNAL_2d19cf59_4_k_cu_78b8b920_31674cute1_E,(_ZN39_INTERNAL_2d19cf59_4_k_cu_78b8b920_31674cuda3std3__45__cpo6cbeginE - _ZN39_INTERNAL_2d19cf59_4_k_cu_78b8b920_31674cute1_E)
_ZN39_INTERNAL_2d19cf59_4_k_cu_78b8b920_31674cute1_E:
	.zero		1
	.type		_ZN39_INTERNAL_2d19cf59_4_k_cu_78b8b920_31674cuda3std3__45__cpo6cbeginE,@object
	.size		_ZN39_INTERNAL_2d19cf59_4_k_cu_78b8b920_31674cuda3std3__45__cpo6cbeginE,(_ZN39_INTERNAL_2d19cf59_4_k_cu_78b8b920_31674cuda3std3__48in_placeE - _ZN39_INTERNAL_2d19cf59_4_k_cu_78b8b920_31674cuda3std3__45__cpo6cbeginE)
_ZN39_INTERNAL_2d19cf59_4_k_cu_78b8b920_31674cuda3std3__45__cpo6cbeginE:
	.zero		1
	.type		_ZN39_INTERNAL_2d19cf59_4_k_cu_78b8b920_31674cuda3std3__48in_placeE,@object
	.size		_ZN39_INTERNAL_2d19cf59_4_k_cu_78b8b920_31674cuda3std3__48in_placeE,(_ZN39_INTERNAL_2d19cf59_4_k_cu_78b8b920_31674cuda3std6ranges3__45__cpo9iter_moveE - _ZN39_INTERNAL_2d19cf59_4_k_cu_78b8b920_31674cuda3std3__48in_placeE)
_ZN39_INTERNAL_2d19cf59_4_k_cu_78b8b920_31674cuda3std3__48in_placeE:
	.zero		1
	.type		_ZN39_INTERNAL_2d19cf59_4_k_cu_78b8b920_31674cuda3std6ranges3__45__cpo9iter_moveE,@object
	.size		_ZN39_INTERNAL_2d19cf59_4_k_cu_78b8b920_31674cuda3std6ranges3__45__cpo9iter_moveE,(_ZN39_INTERNAL_2d19cf59_4_k_cu_78b8b920_31674cuda3std3__45__cpo5beginE - _ZN39_INTERNAL_2d19cf59_4_k_cu_78b8b920_31674cuda3std6ranges3__45__cpo9iter_moveE)
_ZN39_INTERNAL_2d19cf59_4_k_cu_78b8b920_31674cuda3std6ranges3__45__cpo9iter_moveE:
	.zero		1
	.type		_ZN39_INTERNAL_2d19cf59_4_k_cu_78b8b920_31674cuda3std3__45__cpo5beginE,@object
	.size		_ZN39_INTERNAL_2d19cf59_4_k_cu_78b8b920_31674cuda3std3__45__cpo5beginE,(_ZN39_INTERNAL_2d19cf59_4_k_cu_78b8b920_31674cuda3std3__441_GLOBAL__N__2d19cf59_4_k_cu_78b8b920_31676ignoreE - _ZN39_INTERNAL_2d19cf59_4_k_cu_78b8b920_31674cuda3std3__45__cpo5beginE)
_ZN39_INTERNAL_2d19cf59_4_k_cu_78b8b920_31674cuda3std3__45__cpo5beginE:
	.zero		1
	.type		_ZN39_INTERNAL_2d19cf59_4_k_cu_78b8b920_31674cuda3std3__441_GLOBAL__N__2d19cf59_4_k_cu_78b8b920_31676ignoreE,@object
	.size		_ZN39_INTERNAL_2d19cf59_4_k_cu_78b8b920_31674cuda3std3__441_GLOBAL__N__2d19cf59_4_k_cu_78b8b920_31676ignoreE,(_ZN39_INTERNAL_2d19cf59_4_k_cu_78b8b920_31674cute7productE - _ZN39_INTERNAL_2d19cf59_4_k_cu_78b8b920_31674cuda3std3__441_GLOBAL__N__2d19cf59_4_k_cu_78b8b920_31676ignoreE)
_ZN39_INTERNAL_2d19cf59_4_k_cu_78b8b920_31674cuda3std3__441_GLOBAL__N__2d19cf59_4_k_cu_78b8b920_31676ignoreE:
	.zero		1
	.type		_ZN39_INTERNAL_2d19cf59_4_k_cu_78b8b920_31674cute7productE,@object
	.size		_ZN39_INTERNAL_2d19cf59_4_k_cu_78b8b920_31674cute7productE,(_ZN39_INTERNAL_2d19cf59_4_k_cu_78b8b920_31674cuda3std3__45__cpo3endE - _ZN39_INTERNAL_2d19cf59_4_k_cu_78b8b920_31674cute7productE)
_ZN39_INTERNAL_2d19cf59_4_k_cu_78b8b920_31674cute7productE:
	.zero		1
	.type		_ZN39_INTERNAL_2d19cf59_4_k_cu_78b8b920_31674cuda3std3__45__cpo3endE,@object
	.size		_ZN39_INTERNAL_2d19cf59_4_k_cu_78b8b920_31674cuda3std3__45__cpo3endE,(_ZN39_INTERNAL_2d19cf59_4_k_cu_78b8b920_31674cuda3std3__419piecewise_constructE - _ZN39_INTERNAL_2d19cf59_4_k_cu_78b8b920_31674cuda3std3__45__cpo3endE)
_ZN39_INTERNAL_2d19cf59_4_k_cu_78b8b920_31674cuda3std3__45__cpo3endE:
	.zero		1
	.type		_ZN39_INTERNAL_2d19cf59_4_k_cu_78b8b920_31674cuda3std3__419piecewise_constructE,@object
	.size		_ZN39_INTERNAL_2d19cf59_4_k_cu_78b8b920_31674cuda3std3__419piecewise_constructE,(_ZN39_INTERNAL_2d19cf59_4_k_cu_78b8b920_31674cuda3std3__45__cpo4cendE - _ZN39_INTERNAL_2d19cf59_4_k_cu_78b8b920_31674cuda3std3__419piecewise_constructE)
_ZN39_INTERNAL_2d19cf59_4_k_cu_78b8b920_31674cuda3std3__419piecewise_constructE:
	.zero		1
	.type		_ZN39_INTERNAL_2d19cf59_4_k_cu_78b8b920_31674cuda3std3__45__cpo4cendE,@object
	.size		_ZN39_INTERNAL_2d19cf59_4_k_cu_78b8b920_31674cuda3std3__45__cpo4cendE,(_ZN39_INTERNAL_2d19cf59_4_k_cu_78b8b920_31674cuda3std6ranges3__45__cpo4swapE - _ZN39_INTERNAL_2d19cf59_4_k_cu_78b8b920_31674cuda3std3__45__cpo4cendE)
_ZN39_INTERNAL_2d19cf59_4_k_cu_78b8b920_31674cuda3std3__45__cpo4cendE:
	.zero		1
	.type		_ZN39_INTERNAL_2d19cf59_4_k_cu_78b8b920_31674cuda3std6ranges3__45__cpo4swapE,@object
	.size		_ZN39_INTERNAL_2d19cf59_4_k_cu_78b8b920_31674cuda3std6ranges3__45__cpo4swapE,(.L_10 - _ZN39_INTERNAL_2d19cf59_4_k_cu_78b8b920_31674cuda3std6ranges3__45__cpo4swapE)
_ZN39_INTERNAL_2d19cf59_4_k_cu_78b8b920_31674cuda3std6ranges3__45__cpo4swapE:
	.zero		1
.L_10:


//--------------------- .nv.constant0._ZN7cutlass13device_kernelINS_4conv6kernel13ConvUniversalINS1_16ConvProblemShapeILNS1_8OperatorE0ELi3EEENS1_10collective14CollectiveConvINS1_47MainloopSm100TmaUmmaWarpSpecializedImplicitGemmILS5_0ELi17ELi3ELi1ELi2EN4cute5tupleIJNSA_1CILi1EEESD_SD_EEEEENSB_IJNSC_ILi64EEENSC_ILi128EEENSB_IJNSC_ILi32EEEEEEEEENS_6half_tESL_NSA_8TiledMMAINSA_8MMA_AtomIJNSA_20SM100_MMA_F16BF16_SSISL_SL_fLi64ELi128ELNSA_4UMMA5MajorE0ELSQ_0ELNSP_7ScaleInE0ELSR_0EEEEEENSA_6LayoutISE_NSB_IJNSC_ILi0EEESV_SV_EEEEENSB_IJNSA_10UnderscoreESY_SY_EEEEENS7_6detail27Sm100ImplicitGemmTileTraitsINSA_20SM90_TMA_LOAD_IM2COLENSA_14ComposedLayoutINSA_7SwizzleILi2ELi4ELi3EEENSA_18smem_ptr_flag_bitsILi16EEENSU_INSB_IJNSC_ILi8EEESI_EEENSB_IJSI_SD_EEEEEEEvEENS12_INSA_13SM90_TMA_LOADES1D_vEEEENS_8epilogue10collective18CollectiveEpilogueINS1I_23Sm100TmaWarpSpecializedILi4ELi2ELi16ELb1ELb0EEEJSK_NSB_IJNSU_ISG_SD_EENSU_ISI_SD_EEEEESL_NSB_IJNSB_IJllllEEESD_SV_EEESL_S1R_NS1I_6fusion15FusionCallbacksIS1M_NS1S_17LinearCombinationISL_fSL_fLNS_15FloatRoundStyleE2EEESK_S1P_JEEENSA_5SM1004TMEM4LOAD26SM100_TMEM_LOAD_16dp256b4xES13_S1D_NSA_17SM75_U32x4_LDSM_NENSA_21SM90_TMA_STORE_IM2COLES1D_NSA_17SM90_U32x4_STSM_NENSA_39AutoVectorizingCopyWithAssumedAlignmentILi128EEEEEEvvEEEEvNT_6ParamsE --------------------------
	.section	.nv.constant0._ZN7cutlass13device_kernelINS_4conv6kernel13ConvUniversalINS1_16ConvProblemShapeILNS1_8OperatorE0ELi3EEENS1_10collective14CollectiveConvINS1_47MainloopSm100TmaUmmaWarpSpecializedImplicitGemmILS5_0ELi17ELi3ELi1ELi2EN4cute5tupleIJNSA_1CILi1EEESD_SD_EEEEENSB_IJNSC_ILi64EEENSC_ILi128EEENSB_IJNSC_ILi32EEEEEEEEENS_6half_tESL_NSA_8TiledMMAINSA_8MMA_AtomIJNSA_20SM100_MMA_F16BF16_SSISL_SL_fLi64ELi128ELNSA_4UMMA5MajorE0ELSQ_0ELNSP_7ScaleInE0ELSR_0EEEEEENSA_6LayoutISE_NSB_IJNSC_ILi0EEESV_SV_EEEEENSB_IJNSA_10UnderscoreESY_SY_EEEEENS7_6detail27Sm100ImplicitGemmTileTraitsINSA_20SM90_TMA_LOAD_IM2COLENSA_14ComposedLayoutINSA_7SwizzleILi2ELi4ELi3EEENSA_18smem_ptr_flag_bitsILi16EEENSU_INSB_IJNSC_ILi8EEESI_EEENSB_IJSI_SD_EEEEEEEvEENS12_INSA_13SM90_TMA_LOADES1D_vEEEENS_8epilogue10collective18CollectiveEpilogueINS1I_23Sm100TmaWarpSpecializedILi4ELi2ELi16ELb1ELb0EEEJSK_NSB_IJNSU_ISG_SD_EENSU_ISI_SD_EEEEESL_NSB_IJNSB_IJllllEEESD_SV_EEESL_S1R_NS1I_6fusion15FusionCallbacksIS1M_NS1S_17LinearCombinationISL_fSL_fLNS_15FloatRoundStyleE2EEESK_S1P_JEEENSA_5SM1004TMEM4LOAD26SM100_TMEM_LOAD_16dp256b4xES13_S1D_NSA_17SM75_U32x4_LDSM_NENSA_21SM90_TMA_STORE_IM2COLES1D_NSA_17SM90_U32x4_STSM_NENSA_39AutoVectorizingCopyWithAssumedAlignmentILi128EEEEEEvvEEEEvNT_6ParamsE,"a",@progbits
	.sectionflags	@""
	.align	4
.nv.constant0._ZN7cutlass13device_kernelINS_4conv6kernel13ConvUniversalINS1_16ConvProblemShapeILNS1_8OperatorE0ELi3EEENS1_10collective14CollectiveConvINS1_47MainloopSm100TmaUmmaWarpSpecializedImplicitGemmILS5_0ELi17ELi3ELi1ELi2EN4cute5tupleIJNSA_1CILi1EEESD_SD_EEEEENSB_IJNSC_ILi64EEENSC_ILi128EEENSB_IJNSC_ILi32EEEEEEEEENS_6half_tESL_NSA_8TiledMMAINSA_8MMA_AtomIJNSA_20SM100_MMA_F16BF16_SSISL_SL_fLi64ELi128ELNSA_4UMMA5MajorE0ELSQ_0ELNSP_7ScaleInE0ELSR_0EEEEEENSA_6LayoutISE_NSB_IJNSC_ILi0EEESV_SV_EEEEENSB_IJNSA_10UnderscoreESY_SY_EEEEENS7_6detail27Sm100ImplicitGemmTileTraitsINSA_20SM90_TMA_LOAD_IM2COLENSA_14ComposedLayoutINSA_7SwizzleILi2ELi4ELi3EEENSA_18smem_ptr_flag_bitsILi16EEENSU_INSB_IJNSC_ILi8EEESI_EEENSB_IJSI_SD_EEEEEEEvEENS12_INSA_13SM90_TMA_LOADES1D_vEEEENS_8epilogue10collective18CollectiveEpilogueINS1I_23Sm100TmaWarpSpecializedILi4ELi2ELi16ELb1ELb0EEEJSK_NSB_IJNSU_ISG_SD_EENSU_ISI_SD_EEEEESL_NSB_IJNSB_IJllllEEESD_SV_EEESL_S1R_NS1I_6fusion15FusionCallbacksIS1M_NS1S_17LinearCombinationISL_fSL_fLNS_15FloatRoundStyleE2EEESK_S1P_JEEENSA_5SM1004TMEM4LOAD26SM100_TMEM_LOAD_16dp256b4xES13_S1D_NSA_17SM75_U32x4_LDSM_NENSA_21SM90_TMA_STORE_IM2COLES1D_NSA_17SM90_U32x4_STSM_NENSA_39AutoVectorizingCopyWithAssumedAlignmentILi128EEEEEEvvEEEEvNT_6ParamsE:
	.zero		3200


//--------------------- SYMBOLS --------------------------

	.type		.nv.reservedSmem.offset0,@object
	.size		.nv.reservedSmem.offset0,0x4
	.type		.nv.reservedSmem.cap,@object
	.size		.nv.reservedSmem.cap,0x4
	.type		__assertfail,@function
